	.target	sm_90a

	.elftype	@"ET_EXEC"


//--------------------- .note.nv.tkinfo           --------------------------
	.section	.note.nv.tkinfo,"",@"SHT_NOTE"
	.sectionflags	@"SHF_NOTE_NV_TKINFO"
	.tkinfo
        /*0018*/ 	.word	0x00000002
        /*0030*/ 	.string	""
        /*0030*/ 	.string	"ptxas"
        /*0030*/ 	.string	"Cuda compilation tools, release 13.0, V13.0.88"
        /*0030*/ 	.string	"Build cuda_13.0.r13.0/compiler.36424714_0"
        /*0030*/ 	.string	"-v  -suppress-debug-info  -lineinfo  -arch sm_90a "



//--------------------- .note.nv.cuinfo           --------------------------
	.section	.note.nv.cuinfo,"",@"SHT_NOTE"
	.sectionflags	@"SHF_NOTE_NV_CUINFO"
        /*0018*/ 	.short	0x0002
        /*001a*/ 	.short	0x005a
        /*001c*/ 	.short	0x0082
	.zero		2


//--------------------- .nv.info                  --------------------------
	.section	.nv.info,"",@"SHT_CUDA_INFO"
	.align	4


	//----- nvinfo : EIATTR_REGCOUNT
	.align		4
        /*0000*/ 	.byte	0x04, 0x2f
        /*0002*/ 	.short	(.L_1 - .L_0)
	.align		4
.L_0:
        /*0004*/ 	.word	index@(gluon_wgmma)
        /*0008*/ 	.word	0x0000009a


	//----- nvinfo : EIATTR_FRAME_SIZE
	.align		4
.L_1:
        /*000c*/ 	.byte	0x04, 0x11
        /*000e*/ 	.short	(.L_3 - .L_2)
	.align		4
.L_2:
        /*0010*/ 	.word	index@(gluon_wgmma)
        /*0014*/ 	.word	0x00000000


	//----- nvinfo : EIATTR_MIN_STACK_SIZE
	.align		4
.L_3:
        /*0018*/ 	.byte	0x04, 0x12
        /*001a*/ 	.short	(.L_5 - .L_4)
	.align		4
.L_4:
        /*001c*/ 	.word	index@(gluon_wgmma)
        /*0020*/ 	.word	0x00000000
.L_5:


//--------------------- .nv.compat                --------------------------
	.section	.nv.compat,"",@"SHT_CUDA_COMPAT_INFO"
	.align	4
        /*0000*/ 	.byte	0x02, 0x09, 0x01, 0x00, 0x02, 0x02, 0x04, 0x00, 0x02, 0x05, 0x05, 0x00, 0x03, 0x07, 0x01, 0x01
        /*0010*/ 	.byte	0x02, 0x03, 0x03, 0x00, 0x02, 0x06, 0x01, 0x00, 0x04, 0x0b, 0x08, 0x00, 0x00, 0x00, 0x00, 0x00
        /*0020*/ 	.byte	0x00, 0x00, 0x00, 0x00


//--------------------- .nv.info.gluon_wgmma      --------------------------
	.section	.nv.info.gluon_wgmma,"",@"SHT_CUDA_INFO"
	.sectionflags	@""
	.align	4


	//----- nvinfo : EIATTR_CUDA_API_VERSION
	.align		4
        /*0000*/ 	.byte	0x04, 0x37
        /*0002*/ 	.short	(.L_7 - .L_6)
.L_6:
        /*0004*/ 	.word	0x00000082


	//----- nvinfo : EIATTR_KPARAM_INFO
	.align		4
.L_7:
        /*0008*/ 	.byte	0x04, 0x17
        /*000a*/ 	.short	(.L_9 - .L_8)
.L_8:
        /*000c*/ 	.word	0x00000000
        /*0010*/ 	.short	0x000a
        /*0012*/ 	.short	0x0048
        /*0014*/ 	.byte	0x00, 0xf4, 0x21, 0x00


	//----- nvinfo : EIATTR_KPARAM_INFO
	.align		4
.L_9:
        /*0018*/ 	.byte	0x04, 0x17
        /*001a*/ 	.short	(.L_11 - .L_10)
.L_10:
        /*001c*/ 	.word	0x00000000
        /*0020*/ 	.short	0x0009
        /*0022*/ 	.short	0x0040
        /*0024*/ 	.byte	0x00, 0xf4, 0x21, 0x00


	//----- nvinfo : EIATTR_KPARAM_INFO
	.align		4
.L_11:
        /*0028*/ 	.byte	0x04, 0x17
        /*002a*/ 	.short	(.L_13 - .L_12)
.L_12:
        /*002c*/ 	.word	0x00000000
        /*0030*/ 	.short	0x0008
        /*0032*/ 	.short	0x0038
        /*0034*/ 	.byte	0x00, 0xf0, 0x21, 0x00


	//----- nvinfo : EIATTR_KPARAM_INFO
	.align		4
.L_13:
        /*0038*/ 	.byte	0x04, 0x17
        /*003a*/ 	.short	(.L_15 - .L_14)
.L_14:
        /*003c*/ 	.word	0x00000000
        /*0040*/ 	.short	0x0007
        /*0042*/ 	.short	0x0030
        /*0044*/ 	.byte	0x00, 0xf0, 0x21, 0x00


	//----- nvinfo : EIATTR_KPARAM_INFO
	.align		4
.L_15:
        /*0048*/ 	.byte	0x04, 0x17
        /*004a*/ 	.short	(.L_17 - .L_16)
.L_16:
        /*004c*/ 	.word	0x00000000
        /*0050*/ 	.short	0x0006
        /*0052*/ 	.short	0x0028
        /*0054*/ 	.byte	0x00, 0xf0, 0x21, 0x00


	//----- nvinfo : EIATTR_KPARAM_INFO
	.align		4
.L_17:
        /*0058*/ 	.byte	0x04, 0x17
        /*005a*/ 	.short	(.L_19 - .L_18)
.L_18:
        /*005c*/ 	.word	0x00000000
        /*0060*/ 	.short	0x0005
        /*0062*/ 	.short	0x0020
        /*0064*/ 	.byte	0x00, 0xf0, 0x11, 0x00


	//----- nvinfo : EIATTR_KPARAM_INFO
	.align		4
.L_19:
        /*0068*/ 	.byte	0x04, 0x17
        /*006a*/ 	.short	(.L_21 - .L_20)
.L_20:
        /*006c*/ 	.word	0x00000000
        /*0070*/ 	.short	0x0004
        /*0072*/ 	.short	0x001c
        /*0074*/ 	.byte	0x00, 0xf0, 0x11, 0x00


	//----- nvinfo : EIATTR_KPARAM_INFO
	.align		4
.L_21:
        /*0078*/ 	.byte	0x04, 0x17
        /*007a*/ 	.short	(.L_23 - .L_22)
.L_22:
        /*007c*/ 	.word	0x00000000
        /*0080*/ 	.short	0x0003
        /*0082*/ 	.short	0x0018
        /*0084*/ 	.byte	0x00, 0xf0, 0x11, 0x00


	//----- nvinfo : EIATTR_KPARAM_INFO
	.align		4
.L_23:
        /*0088*/ 	.byte	0x04, 0x17
        /*008a*/ 	.short	(.L_25 - .L_24)
.L_24:
        /*008c*/ 	.word	0x00000000
        /*0090*/ 	.short	0x0002
        /*0092*/ 	.short	0x0010
        /*0094*/ 	.byte	0x00, 0xf4, 0x21, 0x00


	//----- nvinfo : EIATTR_KPARAM_INFO
	.align		4
.L_25:
        /*0098*/ 	.byte	0x04, 0x17
        /*009a*/ 	.short	(.L_27 - .L_26)
.L_26:
        /*009c*/ 	.word	0x00000000
        /*00a0*/ 	.short	0x0001
        /*00a2*/ 	.short	0x0008
        /*00a4*/ 	.byte	0x00, 0xf4, 0x21, 0x00


	//----- nvinfo : EIATTR_KPARAM_INFO
	.align		4
.L_27:
        /*00a8*/ 	.byte	0x04, 0x17
        /*00aa*/ 	.short	(.L_29 - .L_28)
.L_28:
        /*00ac*/ 	.word	0x00000000
        /*00b0*/ 	.short	0x0000
        /*00b2*/ 	.short	0x0000
        /*00b4*/ 	.byte	0x00, 0xf4, 0x21, 0x00


	//----- nvinfo : EIATTR_SPARSE_MMA_MASK
	.align		4
.L_29:
        /*00b8*/ 	.byte	0x03, 0x50
        /*00ba*/ 	.short	0x0000


	//----- nvinfo : EIATTR_MAXREG_COUNT
	.align		4
        /*00bc*/ 	.byte	0x03, 0x1b
        /*00be*/ 	.short	0x00ff


	//----- nvinfo : EIATTR_NUM_BARRIERS
	.align		4
        /*00c0*/ 	.byte	0x02, 0x4c
        /*00c2*/ 	.byte	0x01
	.zero		1


	//----- nvinfo : EIATTR_MERCURY_ISA_VERSION
	.align		4
        /*00c4*/ 	.byte	0x03, 0x5f
        /*00c6*/ 	.short	0x0101


	//----- nvinfo : EIATTR_INT_WARP_WIDE_INSTR_OFFSETS
	.align		4
        /*00c8*/ 	.byte	0x04, 0x31
        /*00ca*/ 	.short	(.L_31 - .L_30)


	//   ....[0]....
.L_30:
        /*00cc*/ 	.word	0x00001640


	//   ....[1]....
        /*00d0*/ 	.word	0x00001660


	//   ....[2]....
        /*00d4*/ 	.word	0x00001710


	//   ....[3]....
        /*00d8*/ 	.word	0x00001ce0


	//   ....[4]....
        /*00dc*/ 	.word	0x00001cf0


	//   ....[5]....
        /*00e0*/ 	.word	0x00001d70


	//   ....[6]....
        /*00e4*/ 	.word	0x00001d80


	//   ....[7]....
        /*00e8*/ 	.word	0x00002370


	//   ....[8]....
        /*00ec*/ 	.word	0x00002390


	//----- nvinfo : EIATTR_COOP_GROUP_MASK_REGIDS
	.align		4
.L_31:
        /*00f0*/ 	.byte	0x04, 0x29
        /*00f2*/ 	.short	(.L_33 - .L_32)


	//   ....[0]....
.L_32:
        /*00f4*/ 	.word	0xffffffff


	//   ....[1]....
        /*00f8*/ 	.word	0xffffffff


	//   ....[2]....
        /*00fc*/ 	.word	0xffffffff


	//----- nvinfo : EIATTR_COOP_GROUP_INSTR_OFFSETS
	.align		4
.L_33:
        /*0100*/ 	.byte	0x04, 0x28
        /*0102*/ 	.short	(.L_35 - .L_34)


	//   ....[0]....
.L_34:
        /*0104*/ 	.word	0x00000160


	//   ....[1]....
        /*0108*/ 	.word	0x00000700


	//   ....[2]....
        /*010c*/ 	.word	0x00000cf0


	//----- nvinfo : EIATTR_MBARRIER_INSTR_OFFSETS
	.align		4
.L_35:
        /*0110*/ 	.byte	0x04, 0x39
        /*0112*/ 	.short	(.L_37 - .L_36)


	//   ....[0]....
.L_36:
        /*0114*/ 	.word	0x00001780
        /*0118*/ 	.word	0x000000ff
        /*011c*/ 	.word	0x00014000
        /*0120*/ 	.short	0x0100
        /*0122*/ 	.byte	0x1c
	.zero		1


	//   ....[1]....
        /*0124*/ 	.word	0x000017b0
        /*0128*/ 	.word	0x000000ff
        /*012c*/ 	.word	0x00014008
        /*0130*/ 	.short	0x0100
        /*0132*/ 	.byte	0x1c
	.zero		1


	//   ....[2]....
        /*0134*/ 	.word	0x00001e40
        /*0138*/ 	.word	0x000000ff
        /*013c*/ 	.word	0x00014000
        /*0140*/ 	.short	0x010a
        /*0142*/ 	.byte	0x1e
	.zero		1


	//   ....[3]....
        /*0144*/ 	.word	0x000022f0
        /*0148*/ 	.word	0x000000ff
        /*014c*/ 	.word	0x00014000
        /*0150*/ 	.short	0x0108
        /*0152*/ 	.byte	0x1c
	.zero		1


	//   ....[4]....
        /*0154*/ 	.word	0x00002430
        /*0158*/ 	.word	0x000000ff
        /*015c*/ 	.word	0x00014008
        /*0160*/ 	.short	0x0108
        /*0162*/ 	.byte	0x1c
	.zero		1


	//   ....[5]....
        /*0164*/ 	.word	0x00002900
        /*0168*/ 	.word	0x000000ff
        /*016c*/ 	.word	0x00014000
        /*0170*/ 	.short	0x010a
        /*0172*/ 	.byte	0x1e
	.zero		1


	//----- nvinfo : EIATTR_NUM_MBARRIERS
	.align		4
.L_37:
        /*0174*/ 	.byte	0x03, 0x38
        /*0176*/ 	.short	0x0002


	//----- nvinfo : EIATTR_EXIT_INSTR_OFFSETS
	.align		4
        /*0178*/ 	.byte	0x04, 0x1c
        /*017a*/ 	.short	(.L_39 - .L_38)


	//   ....[0]....
.L_38:
        /*017c*/ 	.word	0x000028f0


	//----- nvinfo : EIATTR_REQNTID
	.align		4
.L_39:
        /*0180*/ 	.byte	0x04, 0x10
        /*0182*/ 	.short	(.L_41 - .L_40)
.L_40:
        /*0184*/ 	.word	0x00000080
        /*0188*/ 	.word	0x00000001
        /*018c*/ 	.word	0x00000001


	//----- nvinfo : EIATTR_CRS_STACK_SIZE
	.align		4
.L_41:
        /*0190*/ 	.byte	0x04, 0x1e
        /*0192*/ 	.short	(.L_43 - .L_42)
.L_42:
        /*0194*/ 	.word	0x00000000


	//----- nvinfo : EIATTR_CBANK_PARAM_SIZE
	.align		4
.L_43:
        /*0198*/ 	.byte	0x03, 0x19
        /*019a*/ 	.short	0x0050


	//----- nvinfo : EIATTR_PARAM_CBANK
	.align		4
        /*019c*/ 	.byte	0x04, 0x0a
        /*019e*/ 	.short	(.L_45 - .L_44)
	.align		4
.L_44:
        /*01a0*/ 	.word	index@(.nv.constant0.gluon_wgmma)
        /*01a4*/ 	.short	0x0210
        /*01a6*/ 	.short	0x0050


	//----- nvinfo : EIATTR_SW_WAR
	.align		4
.L_45:
        /*01a8*/ 	.byte	0x04, 0x36
        /*01aa*/ 	.short	(.L_47 - .L_46)
.L_46:
        /*01ac*/ 	.word	0x00000008
.L_47:


//--------------------- .nv.callgraph             --------------------------
	.section	.nv.callgraph,"",@"SHT_CUDA_CALLGRAPH"
	.align	4
	.sectionentsize	8
	.align		4
        /*0000*/ 	.word	0x00000000
	.align		4
        /*0004*/ 	.word	0xffffffff
	.align		4
        /*0008*/ 	.word	0x00000000
	.align		4
        /*000c*/ 	.word	0xfffffffe
	.align		4
        /*0010*/ 	.word	0x00000000
	.align		4
        /*0014*/ 	.word	0xfffffffd
	.align		4
        /*0018*/ 	.word	0x00000000
	.align		4
        /*001c*/ 	.word	0xfffffffc


//--------------------- .text.gluon_wgmma         --------------------------
	.section	.text.gluon_wgmma,"ax",@progbits
	.align	128
        .global         gluon_wgmma
        .type           gluon_wgmma,@function
        .size           gluon_wgmma,(.L_x_52 - gluon_wgmma)
        .other          gluon_wgmma,@"STO_CUDA_ENTRY STV_DEFAULT"
gluon_wgmma:
.text.gluon_wgmma:
[----:B------:R-:W-:Y:S01]  /*0000*/  LDC R1, c[0x0][0x28] ;  /* 0x00000a00ff017b82 */ /* 0x000fe20000000800 */
[----:B------:R-:W1:Y:S07]  /*0010*/  S2R R0, SR_TID.X ;  /* 0x0000000000007919 */ /* 0x000e6e0000002100 */
[----:B------:R-:W2:Y:S01]  /*0020*/  S2UR UR5, SR_CgaCtaId ;  /* 0x00000000000579c3 */ /* 0x000ea20000008800 */
[----:B------:R-:W-:Y:S01]  /*0030*/  UMOV UR28, 0x400 ;  /* 0x00000400001c7882 */ /* 0x000fe20000000000 */
[----:B------:R-:W-:Y:S01]  /*0040*/  ULDC UR7, c[0x0][0xc] ;  /* 0x0000030000077ab9 */ /* 0x000fe20000000800 */
[----:B------:R-:W-:Y:S01]  /*0050*/  ULDC UR8, c[0x0][0x10] ;  /* 0x0000040000087ab9 */ /* 0x000fe20000000800 */
[----:B------:R-:W-:Y:S01]  /*0060*/  ULDC.64 UR12, c[0x0][0x250] ;  /* 0x00009400000c7ab9 */ /* 0x000fe20000000a00 */
[----:B------:R-:W-:Y:S01]  /*0070*/  UMOV UR31, URZ ;  /* 0x0000003f001f7c82 */ /* 0x000fe20008000000 */
[----:B------:R-:W-:Y:S02]  /*0080*/  BSSY B0, `(.L_x_0) ;  /* 0x000001d000007945 */ /* 0x000fe40003800000 */
[----:B------:R-:W3:Y:S08]  /*0090*/  LDC R6, c[0x0][0x228] ;  /* 0x00008a00ff067b82 */ /* 0x000ef00000000800 */
[----:B------:R-:W4:Y:S08]  /*00a0*/  LDC R13, c[0x0][0x230] ;  /* 0x00008c00ff0d7b82 */ /* 0x000f300000000800 */
[----:B------:R-:W-:Y:S01]  /*00b0*/  S2UR UR4, SR_CTAID.Y ;  /* 0x00000000000479c3 */ /* 0x000fe20000002600 */
[----:B--2---:R-:W-:Y:S01]  /*00c0*/  ULEA UR28, UR5, UR28, 0x18 ;  /* 0x0000001c051c7291 */ /* 0x004fe2000f8ec03f */
[----:B-1----:R-:W-:-:S06]  /*00d0*/  LOP3.LUT R2, R0, 0x7f, RZ, 0xc0, !PT ;  /* 0x0000007f00027812 */ /* 0x002fcc00078ec0ff */
[----:B------:R-:W1:Y:S01]  /*00e0*/  S2UR UR6, SR_CTAID.Z ;  /* 0x00000000000679c3 */ /* 0x000e620000002700 */
[----:B---3--:R-:W-:Y:S01]  /*00f0*/  VIADD R6, R6, 0xffffffff ;  /* 0xffffffff06067836 */ /* 0x008fe20000000000 */
[C---:B------:R-:W-:Y:S02]  /*0100*/  ISETP.GE.U32.AND P0, PT, R2.reuse, 0x20, PT ;  /* 0x000000200200780c */ /* 0x040fe40003f06070 */
[C---:B------:R-:W-:Y:S02]  /*0110*/  ISETP.NE.U32.AND P2, PT, R2.reuse, RZ, PT ;  /* 0x000000ff0200720c */ /* 0x040fe40003f45070 */
[----:B------:R-:W-:Y:S02]  /*0120*/  LEA R12, R2, UR28, 0x2 ;  /* 0x0000001c020c7c11 */ /* 0x000fe4000f8e10ff */
[----:B------:R-:W2:Y:S01]  /*0130*/  S2UR UR5, SR_CTAID.X ;  /* 0x00000000000579c3 */ /* 0x000ea20000002500 */
[----:B----4-:R-:W-:-:S06]  /*0140*/  VIADD R9, R13, 0xffffffff ;  /* 0xffffffff0d097836 */ /* 0x010fcc0000000000 */
[----:B------:R3:W-:Y:S01]  /*0150*/  @!P0 STS [R12], RZ ;  /* 0x000000ff0c008388 */ /* 0x0007e20000000800 */
[----:B------:R-:W-:-:S03]  /*0160*/  NOP ;  /* 0x0000000000007918 */ /* 0x000fc60000000000 */
[----:B------:R3:W-:Y:S01]  /*0170*/  @!P2 STS [UR28+0x24], R6 ;  /* 0x00002406ff00a988 */ /* 0x0007e2000800081c */
[----:B-1----:R-:W-:-:S03]  /*0180*/  UIMAD UR6, UR6, UR8, UR4 ;  /* 0x00000008060672a4 */ /* 0x002fc6000f8e0204 */
[----:B------:R3:W-:Y:S01]  /*0190*/  @!P2 STS [UR28+0x20], R9 ;  /* 0x00002009ff00a988 */ /* 0x0007e2000800081c */
[----:B--2---:R-:W-:-:S04]  /*01a0*/  UIMAD UR6, UR6, UR7, UR5 ;  /* 0x00000007060672a4 */ /* 0x004fc8000f8e0205 */
[----:B------:R-:W-:-:S04]  /*01b0*/  UIMAD UR10, UR6, 0x180, URZ ;  /* 0x00000180060a78a4 */ /* 0x000fc8000f8e023f */
[----:B------:R-:W-:-:S04]  /*01c0*/  UIADD3 UR6, UP0, UR10, UR12, URZ ;  /* 0x0000000c0a067290 */ /* 0x000fc8000ff1e03f */
[----:B------:R-:W-:Y:S01]  /*01d0*/  ULEA.HI.X.SX32 UR7, UR10, UR13, 0x1, UP0 ;  /* 0x0000000d0a077291 */ /* 0x000fe200080f0e3f */
[----:B---3--:R-:W-:Y:S11]  /*01e0*/  @P2 BRA `(.L_x_1) ;  /* 0x0000000000182947 */ /* 0x008ff60003800000 */
[----:B------:R-:W1:Y:S01]  /*01f0*/  LDS R3, [UR28+0x8] ;  /* 0x0000081cff037984 */ /* 0x000e620008000800 */
[----:B------:R-:W2:Y:S01]  /*0200*/  LDC.64 R10, c[0x0][0x210] ;  /* 0x00008400ff0a7b82 */ /* 0x000ea20000000a00 */
[----:B------:R-:W-:Y:S02]  /*0210*/  IMAD.MOV.U32 R4, RZ, RZ, 0x70 ;  /* 0x00000070ff047424 */ /* 0x000fe400078e00ff */
[----:B--2---:R2:W-:Y:S03]  /*0220*/  STS.64 [UR28], R10 ;  /* 0x0000000aff007988 */ /* 0x0045e60008000a1c */
[----:B-1----:R-:W-:-:S05]  /*0230*/  LOP3.LUT R3, R3, 0x10, R4, 0xd8, !PT ;  /* 0x0000001003037812 */ /* 0x002fca00078ed804 */
[----:B------:R2:W-:Y:S02]  /*0240*/  STS [UR28+0x8], R3 ;  /* 0x00000803ff007988 */ /* 0x0005e4000800081c */
.L_x_1:
[----:B------:R-:W-:Y:S05]  /*0250*/  BSYNC B0 ;  /* 0x0000000000007941 */ /* 0x000fea0003800000 */
.L_x_0:
[----:B------:R-:W-:Y:S04]  /*0260*/  BSSY B0, `(.L_x_2) ;  /* 0x000000a000007945 */ /* 0x000fe80003800000 */
[----:B------:R-:W-:Y:S05]  /*0270*/  @P2 BRA `(.L_x_3) ;  /* 0x0000000000202947 */ /* 0x000fea0003800000 */
[----:B--2---:R-:W1:Y:S01]  /*0280*/  LDS R3, [UR28+0x34] ;  /* 0x0000341cff037984 */ /* 0x004e620008000800 */
[----:B------:R-:W-:Y:S02]  /*0290*/  IMAD.MOV.U32 R4, RZ, RZ, 0x3f000000 ;  /* 0x3f000000ff047424 */ /* 0x000fe400078e00ff */
[----:B------:R-:W-:Y:S01]  /*02a0*/  @!P2 IMAD.MOV.U32 R5, RZ, RZ, 0xff ;  /* 0x000000ffff05a424 */ /* 0x000fe200078e00ff */
[----:B------:R-:W2:Y:S02]  /*02b0*/  @!P2 LDS R8, [UR28+0x38] ;  /* 0x0000381cff08a984 */ /* 0x000ea40008000800 */
[----:B-1----:R-:W-:Y:S02]  /*02c0*/  LOP3.LUT R3, R3, 0xff000000, R4, 0xb8, !PT ;  /* 0xff00000003037812 */ /* 0x002fe400078eb804 */
[----:B--2---:R-:W-:-:S03]  /*02d0*/  @!P2 LOP3.LUT R4, R8, 0xff, R5, 0xb8, !PT ;  /* 0x000000ff0804a812 */ /* 0x004fc600078eb805 */
[----:B------:R1:W-:Y:S04]  /*02e0*/  STS [UR28+0x34], R3 ;  /* 0x00003403ff007988 */ /* 0x0003e8000800081c */
[----:B------:R1:W-:Y:S02]  /*02f0*/  @!P2 STS [UR28+0x38], R4 ;  /* 0x00003804ff00a988 */ /* 0x0003e4000800081c */
.L_x_3:
[----:B------:R-:W-:Y:S05]  /*0300*/  BSYNC B0 ;  /* 0x0000000000007941 */ /* 0x000fea0003800000 */
.L_x_2:
[----:B------:R-:W-:Y:S04]  /*0310*/  BSSY B0, `(.L_x_4) ;  /* 0x000000e000007945 */ /* 0x000fe80003800000 */
[----:B------:R-:W-:Y:S05]  /*0320*/  @P2 BRA `(.L_x_5) ;  /* 0x0000000000302947 */ /* 0x000fea0003800000 */
[----:B-1----:R-:W1:Y:S01]  /*0330*/  LDS R4, [UR28+0x34] ;  /* 0x0000341cff047984 */ /* 0x002e620008000800 */
[----:B--2---:R-:W2:Y:S03]  /*0340*/  LDC.64 R10, c[0x0][0x238] ;  /* 0x00008e00ff0a7b82 */ /* 0x004ea60000000a00 */
[----:B------:R-:W3:Y:S01]  /*0350*/  LDS R3, [UR28+0x1c] ;  /* 0x00001c1cff037984 */ /* 0x000ee20008000800 */
[C---:B--2---:R-:W-:Y:S01]  /*0360*/  SHF.L.U64.HI R8, R10.reuse, 0x1, R11 ;  /* 0x000000010a087819 */ /* 0x044fe2000001020b */
[----:B------:R-:W-:-:S03]  /*0370*/  IMAD.SHL.U32 R5, R10, 0x2, RZ ;  /* 0x000000020a057824 */ /* 0x000fc600078e00ff */
[--C-:B------:R-:W-:Y:S02]  /*0380*/  SHF.R.U32.HI R10, RZ, 0x4, R8.reuse ;  /* 0x00000004ff0a7819 */ /* 0x100fe40000011608 */
[----:B------:R-:W-:-:S05]  /*0390*/  SHF.R.U64 R5, R5, 0x4, R8 ;  /* 0x0000000405057819 */ /* 0x000fca0000001208 */
[----:B------:R4:W-:Y:S01]  /*03a0*/  STS [UR28+0xc], R5 ;  /* 0x00000c05ff007988 */ /* 0x0009e2000800081c */
[----:B-1----:R-:W-:Y:S02]  /*03b0*/  LOP3.LUT R4, R4, 0x7, RZ, 0xb8, !PT ;  /* 0x0000000704047812 */ /* 0x002fe400078eb8ff */
[----:B---3--:R-:W-:-:S03]  /*03c0*/  LOP3.LUT R3, R3, 0xf, R10, 0xb8, !PT ;  /* 0x0000000f03037812 */ /* 0x008fc600078eb80a */
[----:B------:R4:W-:Y:S04]  /*03d0*/  STS [UR28+0x34], R4 ;  /* 0x00003404ff007988 */ /* 0x0009e8000800081c */
[----:B------:R4:W-:Y:S02]  /*03e0*/  STS [UR28+0x1c], R3 ;  /* 0x00001c03ff007988 */ /* 0x0009e4000800081c */
.L_x_5:
[----:B------:R-:W-:Y:S05]  /*03f0*/  BSYNC B0 ;  /* 0x0000000000007941 */ /* 0x000fea0003800000 */
.L_x_4:
[----:B------:R-:W-:Y:S04]  /*0400*/  BSSY B1, `(.L_x_6) ;  /* 0x000001a000017945 */ /* 0x000fe80003800000 */
[----:B------:R-:W-:Y:S04]  /*0410*/  BSSY B0, `(.L_x_7) ;  /* 0x0000015000007945 */ /* 0x000fe80003800000 */
[----:B------:R-:W-:Y:S05]  /*0420*/  @P2 BRA `(.L_x_8) ;  /* 0x0000000000202947 */ /* 0x000fea0003800000 */
[----:B-12-4-:R-:W1:Y:S02]  /*0430*/  LDS R3, [UR28+0x34] ;  /* 0x0000341cff037984 */ /* 0x016e640008000800 */
[----:B-1----:R-:W-:-:S05]  /*0440*/  LOP3.LUT R3, R3, 0x38, RZ, 0xb8, !PT ;  /* 0x0000003803037812 */ /* 0x002fca00078eb8ff */
[----:B------:R1:W-:Y:S01]  /*0450*/  STS [UR28+0x34], R3 ;  /* 0x00003403ff007988 */ /* 0x0003e2000800081c */
[----:B------:R-:W-:Y:S05]  /*0460*/  @P2 BRA `(.L_x_9) ;  /* 0x0000000000202947 */ /* 0x000fea0003800000 */
[----:B-1----:R-:W1:Y:S01]  /*0470*/  LDS R3, [UR28+0x8] ;  /* 0x0000081cff037984 */ /* 0x002e620008000800 */
[----:B------:R-:W-:-:S05]  /*0480*/  IMAD.MOV.U32 R4, RZ, RZ, 0x780 ;  /* 0x00000780ff047424 */ /* 0x000fca00078e00ff */
[----:B-1----:R-:W-:-:S05]  /*0490*/  LOP3.LUT R3, R3, 0x300, R4, 0xd8, !PT ;  /* 0x0000030003037812 */ /* 0x002fca00078ed804 */
[----:B------:R3:W-:Y:S02]  /*04a0*/  STS [UR28+0x8], R3 ;  /* 0x00000803ff007988 */ /* 0x0007e4000800081c */
.L_x_8:
[----:B------:R-:W-:Y:S05]  /*04b0*/  @P2 BRA `(.L_x_10) ;  /* 0x0000000000282947 */ /* 0x000fea0003800000 */
[----:B-1234-:R-:W1:Y:S02]  /*04c0*/  LDS R3, [UR28+0x8] ;  /* 0x0000081cff037984 */ /* 0x01ee640008000800 */
[----:B-1----:R-:W-:-:S05]  /*04d0*/  LOP3.LUT R3, R3, 0x1800, RZ, 0xb8, !PT ;  /* 0x0000180003037812 */ /* 0x002fca00078eb8ff */
[----:B------:R2:W-:Y:S02]  /*04e0*/  STS [UR28+0x8], R3 ;  /* 0x00000803ff007988 */ /* 0x0005e4000800081c */
.L_x_9:
[----:B------:R-:W-:Y:S05]  /*04f0*/  @P2 BREAK B0 ;  /* 0x0000000000002942 */ /* 0x000fea0003800000 */
[----:B------:R-:W-:Y:S05]  /*0500*/  @P2 BRA `(.L_x_11) ;  /* 0x0000000000242947 */ /* 0x000fea0003800000 */
[----:B------:R-:W3:Y:S01]  /*0510*/  LDS R4, [UR28+0x8] ;  /* 0x0000081cff047984 */ /* 0x000ee20008000800 */
[----:B-12---:R-:W-:-:S05]  /*0520*/  IMAD.MOV.U32 R3, RZ, RZ, 0x6000 ;  /* 0x00006000ff037424 */ /* 0x006fca00078e00ff */
[----:B---3--:R-:W-:-:S04]  /*0530*/  LOP3.LUT R3, R4, 0x6000, R3, 0xd8, !PT ;  /* 0x0000600004037812 */ /* 0x008fc800078ed803 */
[----:B------:R-:W-:-:S05]  /*0540*/  LOP3.LUT R3, R3, 0x400000, RZ, 0xb8, !PT ;  /* 0x0040000003037812 */ /* 0x000fca00078eb8ff */
[----:B------:R5:W-:Y:S02]  /*0550*/  STS [UR28+0x8], R3 ;  /* 0x00000803ff007988 */ /* 0x000be4000800081c */
.L_x_10:
[----:B------:R-:W-:Y:S05]  /*0560*/  BSYNC B0 ;  /* 0x0000000000007941 */ /* 0x000fea0003800000 */
.L_x_7:
[----:B-12345:R-:W1:Y:S02]  /*0570*/  @!P2 LDS R3, [UR28+0x8] ;  /* 0x0000081cff03a984 */ /* 0x03ee640008000800 */
[----:B-1----:R-:W-:-:S05]  /*0580*/  @!P2 LOP3.LUT R3, R3, 0x8000, RZ, 0xb8, !PT ;  /* 0x000080000303a812 */ /* 0x002fca00078eb8ff */
[----:B------:R3:W-:Y:S02]  /*0590*/  @!P2 STS [UR28+0x8], R3 ;  /* 0x00000803ff00a988 */ /* 0x0007e4000800081c */
.L_x_11:
[----:B------:R-:W-:Y:S05]  /*05a0*/  BSYNC B1 ;  /* 0x0000000000017941 */ /* 0x000fea0003800000 */
.L_x_6:
[----:B------:R-:W-:Y:S05]  /*05b0*/  WARPSYNC.ALL ;  /* 0x0000000000007948 */ /* 0x000fea0003800000 */
[----:B------:R-:W-:Y:S05]  /*05c0*/  @P0 BRA `(.L_x_12) ;  /* 0x0000000000280947 */ /* 0x000fea0003800000 */
[----:B-123--:R-:W1:Y:S01]  /*05d0*/  S2R R3, SR_LANEID ;  /* 0x0000000000037919 */ /* 0x00ee620000000000 */
[----:B------:R-:W-:Y:S05]  /*05e0*/  WARPSYNC.ALL ;  /* 0x0000000000007948 */ /* 0x000fea0003800000 */
[----:B-1----:R-:W-:-:S05]  /*05f0*/  IMAD.SHL.U32 R3, R3, 0x4, RZ ;  /* 0x0000000403037824 */ /* 0x002fca00078e00ff */
[----:B------:R-:W1:Y:S01]  /*0600*/  LDS R7, [R3+UR28] ;  /* 0x0000001c03077984 */ /* 0x000e620008000800 */
[----:B------:R-:W-:-:S05]  /*0610*/  IADD3 R4, P1, R3, UR6, RZ ;  /* 0x0000000603047c10 */ /* 0x000fca000ff3e0ff */
[----:B------:R-:W-:-:S05]  /*0620*/  IMAD.X R5, RZ, RZ, UR7, P1 ;  /* 0x00000007ff057e24 */ /* 0x000fca00088e06ff */
[----:B-1----:R4:W5:Y:S01]  /*0630*/  ATOMG.E.EXCH.STRONG.GPU PT, RZ, [R4], R7 ;  /* 0x0000000704ff73a8 */ /* 0x00296200041ee100 */
[----:B------:R-:W-:-:S04]  /*0640*/  DEPBAR {5,4,3,2,1,0} ;  /* 0x0000003f0000791a */ /* 0x000fc80000000000 */
[----:B------:R4:W-:Y:S01]  /*0650*/  UTMACCTL.IV [UR6] ;  /* 0x00000000060079b9 */ /* 0x0009e20008000000 */
[----:B------:R-:W-:Y:S01]  /*0660*/  NOP ;  /* 0x0000000000007918 */ /* 0x000fe20000000000 */
.L_x_12:
[----:B------:R-:W-:Y:S05]  /*0670*/  @P0 BRA `(.L_x_13) ;  /* 0x00000000000c0947 */ /* 0x000fea0003800000 */
[----:B------:R0:W-:Y:S01]  /*0680*/  UTMACMDFLUSH ;  /* 0x00000000000079b7 */ /* 0x0001e20000000000 */
[----:B------:R-:W-:Y:S05]  /*0690*/  @P0 BRA `(.L_x_13) ;  /* 0x0000000000040947 */ /* 0x000fea0003800000 */
[----:B------:R-:W-:-:S04]  /*06a0*/  DEPBAR.LE SB0, 0x0 ;  /* 0x000080000000791a */ /* 0x000fc80000000000 */
.L_x_13:
[----:B------:R-:W-:Y:S05]  /*06b0*/  WARPSYNC.ALL ;  /* 0x0000000000007948 */ /* 0x000fea0003800000 */
[----:B-----5:R-:W-:Y:S06]  /*06c0*/  BAR.SYNC.DEFER_BLOCKING 0x0 ;  /* 0x0000000000007b1d */ /* 0x020fec0000010000 */
[----:B------:R-:W-:Y:S02]  /*06d0*/  BSSY B1, `(.L_x_14) ;  /* 0x000000b000017945 */ /* 0x000fe40003800000 */
[----:B------:R-:W-:Y:S06]  /*06e0*/  BAR.SYNC.DEFER_BLOCKING 0x0 ;  /* 0x0000000000007b1d */ /* 0x000fec0000010000 */
[----:B------:R5:W-:Y:S01]  /*06f0*/  @!P0 STS [R12], RZ ;  /* 0x000000ff0c008388 */ /* 0x000be20000000800 */
[----:B------:R-:W-:Y:S01]  /*0700*/  NOP ;  /* 0x0000000000007918 */ /* 0x000fe20000000000 */
[----:B------:R-:W-:Y:S05]  /*0710*/  @P2 BRA `(.L_x_15) ;  /* 0x0000000000182947 */ /* 0x000fea0003800000 */
[----:B-123--:R-:W1:Y:S01]  /*0720*/  LDS R3, [UR28+0x8] ;  /* 0x0000081cff037984 */ /* 0x00ee620008000800 */
[----:B------:R-:W2:Y:S01]  /*0730*/  LDC.64 R10, c[0x0][0x218] ;  /* 0x00008600ff0a7b82 */ /* 0x000ea20000000a00 */
[----:B----4-:R-:W-:Y:S02]  /*0740*/  IMAD.MOV.U32 R4, RZ, RZ, 0x70 ;  /* 0x00000070ff047424 */ /* 0x010fe400078e00ff */
[----:B--2---:R2:W-:Y:S03]  /*0750*/  STS.64 [UR28], R10 ;  /* 0x0000000aff007988 */ /* 0x0045e60008000a1c */
[----:B-1----:R-:W-:-:S05]  /*0760*/  LOP3.LUT R3, R3, 0x10, R4, 0xd8, !PT ;  /* 0x0000001003037812 */ /* 0x002fca00078ed804 */
[----:B------:R2:W-:Y:S02]  /*0770*/  STS [UR28+0x8], R3 ;  /* 0x00000803ff007988 */ /* 0x0005e4000800081c */
.L_x_15:
[----:B----4-:R-:W-:Y:S05]  /*0780*/  BSYNC B1 ;  /* 0x0000000000017941 */ /* 0x010fea0003800000 */
.L_x_14:
[----:B------:R-:W-:Y:S04]  /*0790*/  BSSY B2, `(.L_x_16) ;  /* 0x000000f000027945 */ /* 0x000fe80003800000 */
[----:B------:R-:W-:Y:S04]  /*07a0*/  BSSY B1, `(.L_x_17) ;  /* 0x000000c000017945 */ /* 0x000fe80003800000 */
[----:B------:R-:W-:Y:S05]  /*07b0*/  @P2 BRA `(.L_x_18) ;  /* 0x0000000000282947 */ /* 0x000fea0003800000 */
[----:B-123--:R-:W1:Y:S01]  /*07c0*/  LDS R3, [UR28+0x34] ;  /* 0x0000341cff037984 */ /* 0x00ee620008000800 */
[----:B------:R-:W-:Y:S01]  /*07d0*/  IMAD.MOV.U32 R4, RZ, RZ, 0x3f000000 ;  /* 0x3f000000ff047424 */ /* 0x000fe200078e00ff */
[----:B------:R-:W-:Y:S05]  /*07e0*/  @P2 BREAK B1 ;  /* 0x0000000000012942 */ /* 0x000fea0003800000 */
[----:B-1----:R-:W-:-:S05]  /*07f0*/  LOP3.LUT R3, R3, 0xff000000, R4, 0xb8, !PT ;  /* 0xff00000003037812 */ /* 0x002fca00078eb804 */
[----:B------:R1:W-:Y:S01]  /*0800*/  STS [UR28+0x34], R3 ;  /* 0x00003403ff007988 */ /* 0x0003e2000800081c */
[----:B------:R-:W-:Y:S05]  /*0810*/  @P2 BRA `(.L_x_19) ;  /* 0x0000000000182947 */ /* 0x000fea0003800000 */
[----:B------:R-:W2:Y:S01]  /*0820*/  LDS R4, [UR28+0x38] ;  /* 0x0000381cff047984 */ /* 0x000ea20008000800 */
[----:B-1----:R-:W-:-:S05]  /*0830*/  IMAD.MOV.U32 R3, RZ, RZ, 0x3f ;  /* 0x0000003fff037424 */ /* 0x002fca00078e00ff */
[----:B--2---:R-:W-:-:S05]  /*0840*/  LOP3.LUT R3, R4, 0xff, R3, 0xb8, !PT ;  /* 0x000000ff04037812 */ /* 0x004fca00078eb803 */
[----:B------:R4:W-:Y:S02]  /*0850*/  STS [UR28+0x38], R3 ;  /* 0x00003803ff007988 */ /* 0x0009e4000800081c */
.L_x_18:
[----:B------:R-:W-:Y:S05]  /*0860*/  BSYNC B1 ;  /* 0x0000000000017941 */ /* 0x000fea0003800000 */
.L_x_17:
[----:B------:R1:W-:Y:S02]  /*0870*/  @!P2 STS [UR28+0x20], R9 ;  /* 0x00002009ff00a988 */ /* 0x0003e4000800081c */
.L_x_19:
[----:B------:R-:W-:Y:S05]  /*0880*/  BSYNC B2 ;  /* 0x0000000000027941 */ /* 0x000fea0003800000 */
.L_x_16:
[----:B------:R-:W-:Y:S05]  /*0890*/  WARPSYNC.ALL ;  /* 0x0000000000007948 */ /* 0x000fea0003800000 */
[----:B-1234-:R-:W1:Y:S01]  /*08a0*/  LDC R3, c[0x0][0x22c] ;  /* 0x00008b00ff037b82 */ /* 0x01ee620000000800 */
[----:B------:R-:W-:Y:S01]  /*08b0*/  BSSY B2, `(.L_x_20) ;  /* 0x0000010000027945 */ /* 0x000fe20003800000 */
[----:B-1----:R-:W-:-:S05]  /*08c0*/  VIADD R3, R3, 0xffffffff ;  /* 0xffffffff03037836 */ /* 0x002fca0000000000 */
[----:B------:R1:W-:Y:S01]  /*08d0*/  @!P2 STS [UR28+0x24], R3 ;  /* 0x00002403ff00a988 */ /* 0x0003e2000800081c */
[----:B------:R-:W-:Y:S05]  /*08e0*/  @P2 BRA `(.L_x_21) ;  /* 0x0000000000302947 */ /* 0x000fea0003800000 */
[----:B------:R-:W2:Y:S01]  /*08f0*/  LDS R5, [UR28+0x34] ;  /* 0x0000341cff057984 */ /* 0x000ea20008000800 */
[----:B------:R-:W3:Y:S03]  /*0900*/  LDC.64 R10, c[0x0][0x240] ;  /* 0x00009000ff0a7b82 */ /* 0x000ee60000000a00 */
[----:B------:R-:W4:Y:S01]  /*0910*/  LDS R4, [UR28+0x1c] ;  /* 0x00001c1cff047984 */ /* 0x000f220008000800 */
[C---:B---3--:R-:W-:Y:S01]  /*0920*/  SHF.L.U64.HI R8, R10.reuse, 0x1, R11 ;  /* 0x000000010a087819 */ /* 0x048fe2000001020b */
[----:B------:R-:W-:-:S03]  /*0930*/  IMAD.SHL.U32 R7, R10, 0x2, RZ ;  /* 0x000000020a077824 */ /* 0x000fc600078e00ff */
[--C-:B------:R-:W-:Y:S02]  /*0940*/  SHF.R.U32.HI R9, RZ, 0x4, R8.reuse ;  /* 0x00000004ff097819 */ /* 0x100fe40000011608 */
[----:B------:R-:W-:-:S05]  /*0950*/  SHF.R.U64 R7, R7, 0x4, R8 ;  /* 0x0000000407077819 */ /* 0x000fca0000001208 */
[----:B------:R3:W-:Y:S01]  /*0960*/  STS [UR28+0xc], R7 ;  /* 0x00000c07ff007988 */ /* 0x0007e2000800081c */
[----:B--2---:R-:W-:Y:S02]  /*0970*/  LOP3.LUT R5, R5, 0x7, RZ, 0xb8, !PT ;  /* 0x0000000705057812 */ /* 0x004fe400078eb8ff */
[----:B----4-:R-:W-:-:S03]  /*0980*/  LOP3.LUT R4, R4, 0xf, R9, 0xb8, !PT ;  /* 0x0000000f04047812 */ /* 0x010fc600078eb809 */
[----:B------:R3:W-:Y:S04]  /*0990*/  STS [UR28+0x34], R5 ;  /* 0x00003405ff007988 */ /* 0x0007e8000800081c */
[----:B------:R3:W-:Y:S02]  /*09a0*/  STS [UR28+0x1c], R4 ;  /* 0x00001c04ff007988 */ /* 0x0007e4000800081c */
.L_x_21:
[----:B------:R-:W-:Y:S05]  /*09b0*/  BSYNC B2 ;  /* 0x0000000000027941 */ /* 0x000fea0003800000 */
.L_x_20:
[----:B------:R-:W-:Y:S04]  /*09c0*/  BSSY B3, `(.L_x_22) ;  /* 0x000001a000037945 */ /* 0x000fe80003800000 */
[----:B------:R-:W-:Y:S04]  /*09d0*/  BSSY B2, `(.L_x_23) ;  /* 0x0000015000027945 */ /* 0x000fe80003800000 */
[----:B------:R-:W-:Y:S05]  /*09e0*/  @P2 BRA `(.L_x_24) ;  /* 0x0000000000202947 */ /* 0x000fea0003800000 */
[----:B---3--:R-:W2:Y:S02]  /*09f0*/  LDS R4, [UR28+0x34] ;  /* 0x0000341cff047984 */ /* 0x008ea40008000800 */
[----:B--2---:R-:W-:-:S05]  /*0a00*/  LOP3.LUT R4, R4, 0x38, RZ, 0xb8, !PT ;  /* 0x0000003804047812 */ /* 0x004fca00078eb8ff */
[----:B------:R2:W-:Y:S01]  /*0a10*/  STS [UR28+0x34], R4 ;  /* 0x00003404ff007988 */ /* 0x0005e2000800081c */
[----:B------:R-:W-:Y:S05]  /*0a20*/  @P2 BRA `(.L_x_25) ;  /* 0x0000000000202947 */ /* 0x000fea0003800000 */
[----:B--2---:R-:W2:Y:S01]  /*0a30*/  LDS R4, [UR28+0x8] ;  /* 0x0000081cff047984 */ /* 0x004ea20008000800 */
[----:B------:R-:W-:-:S05]  /*0a40*/  IMAD.MOV.U32 R5, RZ, RZ, 0x780 ;  /* 0x00000780ff057424 */ /* 0x000fca00078e00ff */
[----:B--2---:R-:W-:-:S05]  /*0a50*/  LOP3.LUT R4, R4, 0x300, R5, 0xd8, !PT ;  /* 0x0000030004047812 */ /* 0x004fca00078ed805 */
[----:B------:R2:W-:Y:S02]  /*0a60*/  STS [UR28+0x8], R4 ;  /* 0x00000804ff007988 */ /* 0x0005e4000800081c */
.L_x_24:
[----:B------:R-:W-:Y:S05]  /*0a70*/  @P2 BRA `(.L_x_26) ;  /* 0x0000000000282947 */ /* 0x000fea0003800000 */
[----:B--23--:R-:W2:Y:S02]  /*0a80*/  LDS R4, [UR28+0x8] ;  /* 0x0000081cff047984 */ /* 0x00cea40008000800 */
[----:B--2---:R-:W-:-:S05]  /*0a90*/  LOP3.LUT R4, R4, 0x1800, RZ, 0xb8, !PT ;  /* 0x0000180004047812 */ /* 0x004fca00078eb8ff */
[----:B------:R3:W-:Y:S02]  /*0aa0*/  STS [UR28+0x8], R4 ;  /* 0x00000804ff007988 */ /* 0x0007e4000800081c */
.L_x_25:
[----:B------:R-:W-:Y:S05]  /*0ab0*/  @P2 BREAK B2 ;  /* 0x0000000000022942 */ /* 0x000fea0003800000 */
[----:B------:R-:W-:Y:S05]  /*0ac0*/  @P2 BRA `(.L_x_27) ;  /* 0x0000000000242947 */ /* 0x000fea0003800000 */
[----:B--23--:R-:W2:Y:S01]  /*0ad0*/  LDS R4, [UR28+0x8] ;  /* 0x0000081cff047984 */ /* 0x00cea20008000800 */
[----:B------:R-:W-:-:S05]  /*0ae0*/  IMAD.MOV.U32 R5, RZ, RZ, 0x6000 ;  /* 0x00006000ff057424 */ /* 0x000fca00078e00ff */
[----:B--2---:R-:W-:-:S04]  /*0af0*/  LOP3.LUT R4, R4, 0x6000, R5, 0xd8, !PT ;  /* 0x0000600004047812 */ /* 0x004fc800078ed805 */
[----:B------:R-:W-:-:S05]  /*0b00*/  LOP3.LUT R4, R4, 0x400000, RZ, 0xb8, !PT ;  /* 0x0040000004047812 */ /* 0x000fca00078eb8ff */
[----:B------:R4:W-:Y:S02]  /*0b10*/  STS [UR28+0x8], R4 ;  /* 0x00000804ff007988 */ /* 0x0009e4000800081c */
.L_x_26:
[----:B------:R-:W-:Y:S05]  /*0b20*/  BSYNC B2 ;  /* 0x0000000000027941 */ /* 0x000fea0003800000 */
.L_x_23:
[----:B--234-:R-:W2:Y:S02]  /*0b30*/  @!P2 LDS R4, [UR28+0x8] ;  /* 0x0000081cff04a984 */ /* 0x01cea40008000800 */
[----:B--2---:R-:W-:-:S05]  /*0b40*/  @!P2 LOP3.LUT R4, R4, 0x8000, RZ, 0xb8, !PT ;  /* 0x000080000404a812 */ /* 0x004fca00078eb8ff */
[----:B------:R4:W-:Y:S02]  /*0b50*/  @!P2 STS [UR28+0x8], R4 ;  /* 0x00000804ff00a988 */ /* 0x0009e4000800081c */
.L_x_27:
[----:B------:R-:W-:Y:S05]  /*0b60*/  BSYNC B3 ;  /* 0x0000000000037941 */ /* 0x000fea0003800000 */
.L_x_22:
[----:B------:R-:W-:Y:S05]  /*0b70*/  WARPSYNC.ALL ;  /* 0x0000000000007948 */ /* 0x000fea0003800000 */
[----:B------:R-:W-:-:S04]  /*0b80*/  UIADD3 UR9, UR10, 0x80, URZ ;  /* 0x000000800a097890 */ /* 0x000fc8000fffe03f */
[----:B------:R-:W-:-:S04]  /*0b90*/  UIADD3 UR8, UP0, UR9, UR12, URZ ;  /* 0x0000000c09087290 */ /* 0x000fc8000ff1e03f */
[----:B------:R-:W-:Y:S01]  /*0ba0*/  ULEA.HI.X.SX32 UR9, UR9, UR13, 0x1, UP0 ;  /* 0x0000000d09097291 */ /* 0x000fe200080f0e3f */
[----:B------:R-:W-:Y:S11]  /*0bb0*/  @P0 BRA `(.L_x_28) ;  /* 0x0000000000280947 */ /* 0x000ff60003800000 */
[----:B--234-:R-:W2:Y:S01]  /*0bc0*/  S2R R4, SR_LANEID ;  /* 0x0000000000047919 */ /* 0x01cea20000000000 */
[----:B------:R-:W-:Y:S05]  /*0bd0*/  WARPSYNC.ALL ;  /* 0x0000000000007948 */ /* 0x000fea0003800000 */
[----:B--2---:R-:W-:-:S05]  /*0be0*/  IMAD.SHL.U32 R8, R4, 0x4, RZ ;  /* 0x0000000404087824 */ /* 0x004fca00078e00ff */
[----:B------:R-:W2:Y:S01]  /*0bf0*/  LDS R7, [R8+UR28] ;  /* 0x0000001c08077984 */ /* 0x000ea20008000800 */
[----:B------:R-:W-:-:S05]  /*0c00*/  IADD3 R4, P1, R8, UR8, RZ ;  /* 0x0000000808047c10 */ /* 0x000fca000ff3e0ff */
[----:B------:R-:W-:-:S05]  /*0c10*/  IMAD.X R5, RZ, RZ, UR9, P1 ;  /* 0x00000009ff057e24 */ /* 0x000fca00088e06ff */
[----:B--2---:R2:W3:Y:S01]  /*0c20*/  ATOMG.E.EXCH.STRONG.GPU PT, RZ, [R4], R7 ;  /* 0x0000000704ff73a8 */ /* 0x0044e200041ee100 */
[----:B------:R-:W-:-:S04]  /*0c30*/  DEPBAR {5,4,3,2,1,0} ;  /* 0x0000003f0000791a */ /* 0x000fc80000000000 */
[----:B------:R2:W-:Y:S01]  /*0c40*/  UTMACCTL.IV [UR8] ;  /* 0x00000000080079b9 */ /* 0x0005e20008000000 */
[----:B------:R-:W-:Y:S01]  /*0c50*/  NOP ;  /* 0x0000000000007918 */ /* 0x000fe20000000000 */
.L_x_28:
[----:B------:R-:W-:Y:S05]  /*0c60*/  @P0 BRA `(.L_x_29) ;  /* 0x00000000000c0947 */ /* 0x000fea0003800000 */
[----:B------:R0:W-:Y:S01]  /*0c70*/  UTMACMDFLUSH ;  /* 0x00000000000079b7 */ /* 0x0001e20000000000 */
[----:B------:R-:W-:Y:S05]  /*0c80*/  @P0 BRA `(.L_x_29) ;  /* 0x0000000000040947 */ /* 0x000fea0003800000 */
[----:B------:R-:W-:-:S04]  /*0c90*/  DEPBAR.LE SB0, 0x0 ;  /* 0x000080000000791a */ /* 0x000fc80000000000 */
.L_x_29:
[----:B------:R-:W-:Y:S05]  /*0ca0*/  WARPSYNC.ALL ;  /* 0x0000000000007948 */ /* 0x000fea0003800000 */
[----:B---3--:R-:W-:Y:S06]  /*0cb0*/  BAR.SYNC.DEFER_BLOCKING 0x0 ;  /* 0x0000000000007b1d */ /* 0x008fec0000010000 */
[----:B------:R-:W-:Y:S02]  /*0cc0*/  BSSY B3, `(.L_x_30) ;  /* 0x000000b000037945 */ /* 0x000fe40003800000 */
[----:B------:R-:W-:Y:S06]  /*0cd0*/  BAR.SYNC.DEFER_BLOCKING 0x0 ;  /* 0x0000000000007b1d */ /* 0x000fec0000010000 */
[----:B------:R3:W-:Y:S01]  /*0ce0*/  @!P0 STS [R12], RZ ;  /* 0x000000ff0c008388 */ /* 0x0007e20000000800 */
[----:B------:R-:W-:Y:S01]  /*0cf0*/  NOP ;  /* 0x0000000000007918 */ /* 0x000fe20000000000 */
[----:B------:R-:W-:Y:S05]  /*0d00*/  @P2 BRA `(.L_x_31) ;  /* 0x0000000000182947 */ /* 0x000fea0003800000 */
[----:B--2-4-:R-:W2:Y:S01]  /*0d10*/  LDS R4, [UR28+0x8] ;  /* 0x0000081cff047984 */ /* 0x014ea20008000800 */
[----:B------:R-:W4:Y:S01]  /*0d20*/  LDC.64 R8, c[0x0][0x220] ;  /* 0x00008800ff087b82 */ /* 0x000f220000000a00 */
[----:B------:R-:W-:Y:S02]  /*0d30*/  IMAD.MOV.U32 R5, RZ, RZ, 0x70 ;  /* 0x00000070ff057424 */ /* 0x000fe400078e00ff */
[----:B----4-:R4:W-:Y:S03]  /*0d40*/  STS.64 [UR28], R8 ;  /* 0x00000008ff007988 */ /* 0x0109e60008000a1c */
[----:B--2---:R-:W-:-:S05]  /*0d50*/  LOP3.LUT R4, R4, 0x10, R5, 0xd8, !PT ;  /* 0x0000001004047812 */ /* 0x004fca00078ed805 */
[----:B------:R4:W-:Y:S02]  /*0d60*/  STS [UR28+0x8], R4 ;  /* 0x00000804ff007988 */ /* 0x0009e4000800081c */
.L_x_31:
[----:B--2---:R-:W-:Y:S05]  /*0d70*/  BSYNC B3 ;  /* 0x0000000000037941 */ /* 0x004fea0003800000 */
.L_x_30:
[----:B------:R-:W-:Y:S04]  /*0d80*/  BSSY B4, `(.L_x_32) ;  /* 0x0000011000047945 */ /* 0x000fe80003800000 */
[----:B------:R-:W-:Y:S04]  /*0d90*/  BSSY B3, `(.L_x_33) ;  /* 0x000000e000037945 */ /* 0x000fe80003800000 */
[----:B------:R-:W-:Y:S05]  /*0da0*/  @P2 BRA `(.L_x_34) ;  /* 0x0000000000242947 */ /* 0x000fea0003800000 */
[----:B----4-:R-:W2:Y:S01]  /*0db0*/  LDS R4, [UR28+0x34] ;  /* 0x0000341cff047984 */ /* 0x010ea20008000800 */
[----:B------:R-:W-:-:S05]  /*0dc0*/  IMAD.MOV.U32 R5, RZ, RZ, 0x3f000000 ;  /* 0x3f000000ff057424 */ /* 0x000fca00078e00ff */
[----:B--2---:R-:W-:-:S05]  /*0dd0*/  LOP3.LUT R4, R4, 0xff000000, R5, 0xb8, !PT ;  /* 0xff00000004047812 */ /* 0x004fca00078eb805 */
[----:B------:R2:W-:Y:S01]  /*0de0*/  STS [UR28+0x34], R4 ;  /* 0x00003404ff007988 */ /* 0x0005e2000800081c */
[----:B------:R-:W-:Y:S05]  /*0df0*/  @P2 BRA `(.L_x_35) ;  /* 0x00000000001c2947 */ /* 0x000fea0003800000 */
[----:B--2---:R-:W2:Y:S01]  /*0e00*/  LDS R4, [UR28+0x38] ;  /* 0x0000381cff047984 */ /* 0x004ea20008000800 */
[----:B------:R-:W-:-:S05]  /*0e10*/  IMAD.MOV.U32 R5, RZ, RZ, 0xff ;  /* 0x000000ffff057424 */ /* 0x000fca00078e00ff */
[----:B--2---:R-:W-:-:S05]  /*0e20*/  LOP3.LUT R4, R4, 0xff, R5, 0xb8, !PT ;  /* 0x000000ff04047812 */ /* 0x004fca00078eb805 */
[----:B------:R2:W-:Y:S02]  /*0e30*/  STS [UR28+0x38], R4 ;  /* 0x00003804ff007988 */ /* 0x0005e4000800081c */
.L_x_34:
[----:B------:R-:W-:Y:S05]  /*0e40*/  @P2 BREAK B3 ;  /* 0x0000000000032942 */ /* 0x000fea0003800000 */
[----:B------:R-:W-:Y:S05]  /*0e50*/  @P2 BRA `(.L_x_36) ;  /* 0x00000000000c2947 */ /* 0x000fea0003800000 */
[----:B------:R1:W-:Y:S02]  /*0e60*/  STS [UR28+0x20], R3 ;  /* 0x00002003ff007988 */ /* 0x0003e4000800081c */
.L_x_35:
[----:B------:R-:W-:Y:S05]  /*0e70*/  BSYNC B3 ;  /* 0x0000000000037941 */ /* 0x000fea0003800000 */
.L_x_33:
[----:B------:R1:W-:Y:S02]  /*0e80*/  @!P2 STS [UR28+0x24], R6 ;  /* 0x00002406ff00a988 */ /* 0x0003e4000800081c */
.L_x_36:
[----:B------:R-:W-:Y:S05]  /*0e90*/  BSYNC B4 ;  /* 0x0000000000047941 */ /* 0x000fea0003800000 */
.L_x_32:
[----:B------:R-:W-:Y:S05]  /*0ea0*/  WARPSYNC.ALL ;  /* 0x0000000000007948 */ /* 0x000fea0003800000 */
[----:B------:R-:W-:Y:S04]  /*0eb0*/  BSSY B4, `(.L_x_37) ;  /* 0x000000e000047945 */ /* 0x000fe80003800000 */
[----:B------:R-:W-:Y:S05]  /*0ec0*/  @P2 BRA `(.L_x_38) ;  /* 0x0000000000302947 */ /* 0x000fea0003800000 */
[----:B--2-4-:R-:W2:Y:S01]  /*0ed0*/  LDS R4, [UR28+0x34] ;  /* 0x0000341cff047984 */ /* 0x014ea20008000800 */
[----:B------:R-:W4:Y:S03]  /*0ee0*/  LDC.64 R8, c[0x0][0x248] ;  /* 0x00009200ff087b82 */ /* 0x000f260000000a00 */
[----:B-1----:R-:W1:Y:S01]  /*0ef0*/  LDS R3, [UR28+0x1c] ;  /* 0x00001c1cff037984 */ /* 0x002e620008000800 */
[C---:B----4-:R-:W-:Y:S01]  /*0f00*/  SHF.L.U64.HI R6, R8.reuse, 0x1, R9 ;  /* 0x0000000108067819 */ /* 0x050fe20000010209 */
[----:B------:R-:W-:-:S03]  /*0f10*/  IMAD.SHL.U32 R5, R8, 0x2, RZ ;  /* 0x0000000208057824 */ /* 0x000fc600078e00ff */
[--C-:B------:R-:W-:Y:S02]  /*0f20*/  SHF.R.U32.HI R8, RZ, 0x4, R6.reuse ;  /* 0x00000004ff087819 */ /* 0x100fe40000011606 */
[----:B------:R-:W-:-:S05]  /*0f30*/  SHF.R.U64 R5, R5, 0x4, R6 ;  /* 0x0000000405057819 */ /* 0x000fca0000001206 */
[----:B------:R4:W-:Y:S01]  /*0f40*/  STS [UR28+0xc], R5 ;  /* 0x00000c05ff007988 */ /* 0x0009e2000800081c */
[----:B--2---:R-:W-:Y:S02]  /*0f50*/  LOP3.LUT R4, R4, 0x7, RZ, 0xb8, !PT ;  /* 0x0000000704047812 */ /* 0x004fe400078eb8ff */
[----:B-1----:R-:W-:-:S03]  /*0f60*/  LOP3.LUT R3, R3, 0xf, R8, 0xb8, !PT ;  /* 0x0000000f03037812 */ /* 0x002fc600078eb808 */
[----:B------:R4:W-:Y:S04]  /*0f70*/  STS [UR28+0x34], R4 ;  /* 0x00003404ff007988 */ /* 0x0009e8000800081c */
[----:B------:R4:W-:Y:S02]  /*0f80*/  STS [UR28+0x1c], R3 ;  /* 0x00001c03ff007988 */ /* 0x0009e4000800081c */
.L_x_38:
[----:B------:R-:W-:Y:S05]  /*0f90*/  BSYNC B4 ;  /* 0x0000000000047941 */ /* 0x000fea0003800000 */
.L_x_37:
[----:B------:R-:W-:Y:S04]  /*0fa0*/  BSSY B4, `(.L_x_39) ;  /* 0x000001a000047945 */ /* 0x000fe80003800000 */
[----:B------:R-:W-:Y:S04]  /*0fb0*/  BSSY B5, `(.L_x_40) ;  /* 0x0000015000057945 */ /* 0x000fe80003800000 */
[----:B------:R-:W-:Y:S05]  /*0fc0*/  @P2 BRA `(.L_x_41) ;  /* 0x0000000000202947 */ /* 0x000fea0003800000 */
[----:B-1--4-:R-:W1:Y:S02]  /*0fd0*/  LDS R3, [UR28+0x34] ;  /* 0x0000341cff037984 */ /* 0x012e640008000800 */
[----:B-1----:R-:W-:-:S05]  /*0fe0*/  LOP3.LUT R3, R3, 0x38, RZ, 0xb8, !PT ;  /* 0x0000003803037812 */ /* 0x002fca00078eb8ff */
[----:B------:R1:W-:Y:S01]  /*0ff0*/  STS [UR28+0x34], R3 ;  /* 0x00003403ff007988 */ /* 0x0003e2000800081c */
[----:B------:R-:W-:Y:S05]  /*1000*/  @P2 BRA `(.L_x_42) ;  /* 0x0000000000202947 */ /* 0x000fea0003800000 */
[----:B-1----:R-:W1:Y:S01]  /*1010*/  LDS R3, [UR28+0x8] ;  /* 0x0000081cff037984 */ /* 0x002e620008000800 */
[----:B--2---:R-:W-:-:S05]  /*1020*/  IMAD.MOV.U32 R4, RZ, RZ, 0x780 ;  /* 0x00000780ff047424 */ /* 0x004fca00078e00ff */
[----:B-1----:R-:W-:-:S05]  /*1030*/  LOP3.LUT R3, R3, 0x300, R4, 0xd8, !PT ;  /* 0x0000030003037812 */ /* 0x002fca00078ed804 */
[----:B------:R1:W-:Y:S02]  /*1040*/  STS [UR28+0x8], R3 ;  /* 0x00000803ff007988 */ /* 0x0003e4000800081c */
.L_x_41:
[----:B------:R-:W-:Y:S05]  /*1050*/  @P2 BRA `(.L_x_43) ;  /* 0x0000000000282947 */ /* 0x000fea0003800000 */
[----:B-1--4-:R-:W1:Y:S02]  /*1060*/  LDS R3, [UR28+0x8] ;  /* 0x0000081cff037984 */ /* 0x012e640008000800 */
[----:B-1----:R-:W-:-:S05]  /*1070*/  LOP3.LUT R3, R3, 0x1800, RZ, 0xb8, !PT ;  /* 0x0000180003037812 */ /* 0x002fca00078eb8ff */
[----:B------:R4:W-:Y:S02]  /*1080*/  STS [UR28+0x8], R3 ;  /* 0x00000803ff007988 */ /* 0x0009e4000800081c */
.L_x_42:
[----:B------:R-:W-:Y:S05]  /*1090*/  @P2 BREAK B5 ;  /* 0x0000000000052942 */ /* 0x000fea0003800000 */
[----:B------:R-:W-:Y:S05]  /*10a0*/  @P2 BRA `(.L_x_44) ;  /* 0x0000000000242947 */ /* 0x000fea0003800000 */
[----:B-1--4-:R-:W1:Y:S01]  /*10b0*/  LDS R3, [UR28+0x8] ;  /* 0x0000081cff037984 */ /* 0x012e620008000800 */
[----:B--2---:R-:W-:-:S05]  /*10c0*/  IMAD.MOV.U32 R4, RZ, RZ, 0x6000 ;  /* 0x00006000ff047424 */ /* 0x004fca00078e00ff */
[----:B-1----:R-:W-:-:S04]  /*10d0*/  LOP3.LUT R3, R3, 0x6000, R4, 0xd8, !PT ;  /* 0x0000600003037812 */ /* 0x002fc800078ed804 */
[----:B------:R-:W-:-:S05]  /*10e0*/  LOP3.LUT R3, R3, 0x400000, RZ, 0xb8, !PT ;  /* 0x0040000003037812 */ /* 0x000fca00078eb8ff */
[----:B------:R1:W-:Y:S02]  /*10f0*/  STS [UR28+0x8], R3 ;  /* 0x00000803ff007988 */ /* 0x0003e4000800081c */
.L_x_43:
[----:B------:R-:W-:Y:S05]  /*1100*/  BSYNC B5 ;  /* 0x0000000000057941 */ /* 0x000fea0003800000 */
.L_x_40:
[----:B-1--4-:R-:W1:Y:S02]  /*1110*/  @!P2 LDS R3, [UR28+0x8] ;  /* 0x0000081cff03a984 */ /* 0x012e640008000800 */
[----:B-1----:R-:W-:-:S05]  /*1120*/  @!P2 LOP3.LUT R3, R3, 0x8000, RZ, 0xb8, !PT ;  /* 0x000080000303a812 */ /* 0x002fca00078eb8ff */
[----:B------:R1:W-:Y:S02]  /*1130*/  @!P2 STS [UR28+0x8], R3 ;  /* 0x00000803ff00a988 */ /* 0x0003e4000800081c */
.L_x_44:
[----:B------:R-:W-:Y:S05]  /*1140*/  BSYNC B4 ;  /* 0x0000000000047941 */ /* 0x000fea0003800000 */
.L_x_39:
[----:B------:R-:W-:Y:S05]  /*1150*/  WARPSYNC.ALL ;  /* 0x0000000000007948 */ /* 0x000fea0003800000 */
[----:B------:R-:W-:Y:S01]  /*1160*/  UIADD3 UR11, UR10, 0x100, URZ ;  /* 0x000001000a0b7890 */ /* 0x000fe2000fffe03f */
[----:B------:R-:W-:Y:S02]  /*1170*/  ISETP.GE.AND P1, PT, R13, 0x1, PT ;  /* 0x000000010d00780c */ /* 0x000fe40003f26270 */
[----:B------:R-:W-:Y:S02]  /*1180*/  CS2R R120, SRZ ;  /* 0x0000000000787805 */ /* 0x000fe4000001ff00 */
[----:B------:R-:W-:Y:S01]  /*1190*/  CS2R R122, SRZ ;  /* 0x00000000007a7805 */ /* 0x000fe2000001ff00 */
[----:B------:R-:W-:Y:S01]  /*11a0*/  UIADD3 UR10, UP0, UR11, UR12, URZ ;  /* 0x0000000c0b0a7290 */ /* 0x000fe2000ff1e03f */
[----:B------:R-:W-:-:S02]  /*11b0*/  CS2R R124, SRZ ;  /* 0x00000000007c7805 */ /* 0x000fc4000001ff00 */
[----:B------:R-:W-:Y:S02]  /*11c0*/  CS2R R126, SRZ ;  /* 0x00000000007e7805 */ /* 0x000fe4000001ff00 */
[----:B------:R-:W-:Y:S01]  /*11d0*/  CS2R R128, SRZ ;  /* 0x0000000000807805 */ /* 0x000fe2000001ff00 */
[----:B------:R-:W-:Y:S01]  /*11e0*/  ULEA.HI.X.SX32 UR11, UR11, UR13, 0x1, UP0 ;  /* 0x0000000d0b0b7291 */ /* 0x000fe200080f0e3f */
[----:B------:R-:W-:Y:S02]  /*11f0*/  CS2R R130, SRZ ;  /* 0x0000000000827805 */ /* 0x000fe4000001ff00 */
[----:B------:R-:W-:Y:S02]  /*1200*/  CS2R R132, SRZ ;  /* 0x0000000000847805 */ /* 0x000fe4000001ff00 */
[----:B------:R-:W-:Y:S02]  /*1210*/  CS2R R134, SRZ ;  /* 0x0000000000867805 */ /* 0x000fe4000001ff00 */
[----:B------:R-:W-:-:S02]  /*1220*/  CS2R R136, SRZ ;  /* 0x0000000000887805 */ /* 0x000fc4000001ff00 */
[----:B------:R-:W-:Y:S02]  /*1230*/  CS2R R138, SRZ ;  /* 0x00000000008a7805 */ /* 0x000fe4000001ff00 */
[----:B------:R-:W-:Y:S02]  /*1240*/  CS2R R140, SRZ ;  /* 0x00000000008c7805 */ /* 0x000fe4000001ff00 */
        /* <DEDUP_REMOVED lines=39> */
[----:B------:R-:W-:Y:S01]  /*14c0*/  CS2R R28, SRZ ;  /* 0x00000000001c7805 */ /* 0x000fe2000001ff00 */
[----:B------:R-:W-:Y:S01]  /*14d0*/  IMAD.MOV.U32 R30, RZ, RZ, RZ ;  /* 0x000000ffff1e7224 */ /* 0x000fe200078e00ff */
[----:B------:R-:W-:Y:S06]  /*14e0*/  @P0 BRA `(.L_x_45) ;  /* 0x0000000000280947 */ /* 0x000fec0003800000 */
[----:B-1--4-:R-:W1:Y:S01]  /*14f0*/  S2R R3, SR_LANEID ;  /* 0x0000000000037919 */ /* 0x012e620000000000 */
[----:B------:R-:W-:Y:S05]  /*1500*/  WARPSYNC.ALL ;  /* 0x0000000000007948 */ /* 0x000fea0003800000 */
[----:B-1----:R-:W-:-:S05]  /*1510*/  IMAD.SHL.U32 R6, R3, 0x4, RZ ;  /* 0x0000000403067824 */ /* 0x002fca00078e00ff */
[----:B------:R-:W1:Y:S01]  /*1520*/  LDS R3, [R6+UR28] ;  /* 0x0000001c06037984 */ /* 0x000e620008000800 */
[----:B--2---:R-:W-:-:S05]  /*1530*/  IADD3 R4, P3, R6, UR10, RZ ;  /* 0x0000000a06047c10 */ /* 0x004fca000ff7e0ff */
[----:B------:R-:W-:-:S05]  /*1540*/  IMAD.X R5, RZ, RZ, UR11, P3 ;  /* 0x0000000bff057e24 */ /* 0x000fca00098e06ff */
[----:B-1----:R1:W2:Y:S01]  /*1550*/  ATOMG.E.EXCH.STRONG.GPU PT, RZ, [R4], R3 ;  /* 0x0000000304ff73a8 */ /* 0x0022a200041ee100 */
[----:B------:R-:W-:-:S04]  /*1560*/  DEPBAR {5,4,3,2,1,0} ;  /* 0x0000003f0000791a */ /* 0x000fc80000000000 */
[----:B------:R1:W-:Y:S01]  /*1570*/  UTMACCTL.IV [UR10] ;  /* 0x000000000a0079b9 */ /* 0x0003e20008000000 */
[----:B------:R-:W-:Y:S01]  /*1580*/  NOP ;  /* 0x0000000000007918 */ /* 0x000fe20000000000 */
.L_x_45:
[----:B------:R-:W-:Y:S05]  /*1590*/  @P0 BRA `(.L_x_46) ;  /* 0x00000000000c0947 */ /* 0x000fea0003800000 */
[----:B------:R0:W-:Y:S01]  /*15a0*/  UTMACMDFLUSH ;  /* 0x00000000000079b7 */ /* 0x0001e20000000000 */
[----:B------:R-:W-:Y:S05]  /*15b0*/  @P0 BRA `(.L_x_46) ;  /* 0x0000000000040947 */ /* 0x000fea0003800000 */
[----:B------:R-:W-:-:S04]  /*15c0*/  DEPBAR.LE SB0, 0x0 ;  /* 0x000080000000791a */ /* 0x000fc80000000000 */
.L_x_46:
[----:B------:R-:W-:Y:S05]  /*15d0*/  WARPSYNC.ALL ;  /* 0x0000000000007948 */ /* 0x000fea0003800000 */
[----:B--2---:R-:W-:Y:S01]  /*15e0*/  BAR.SYNC.DEFER_BLOCKING 0x0 ;  /* 0x0000000000007b1d */ /* 0x004fe20000010000 */
[----:B------:R-:W-:Y:S01]  /*15f0*/  USHF.L.U32 UR19, UR5, 0x8, URZ ;  /* 0x0000000805137899 */ /* 0x000fe2000800063f */
[----:B------:R-:W-:Y:S01]  /*1600*/  IMAD.MOV.U32 R31, RZ, RZ, RZ ;  /* 0x000000ffff1f7224 */ /* 0x000fe200078e00ff */
[----:B------:R-:W-:Y:S02]  /*1610*/  CS2R R32, SRZ ;  /* 0x0000000000207805 */ /* 0x000fe4000001ff00 */
[----:B------:R-:W-:-:S02]  /*1620*/  CS2R R34, SRZ ;  /* 0x0000000000227805 */ /* 0x000fc4000001ff00 */
[----:B------:R-:W-:Y:S01]  /*1630*/  CS2R R36, SRZ ;  /* 0x0000000000247805 */ /* 0x000fe2000001ff00 */
[----:B------:R-:W-:Y:S01]  /*1640*/  VOTEU.ALL UP0, P2 ;  /* 0x00000000003f7886 */ /* 0x000fe20001000000 */
[----:B------:R-:W-:Y:S01]  /*1650*/  UMOV UR12, 0x1 ;  /* 0x00000001000c7882 */ /* 0x000fe20000000000 */
[----:B------:R-:W-:Y:S01]  /*1660*/  VOTEU.ALL UP1, P2 ;  /* 0x00000000003f7886 */ /* 0x000fe20001020000 */
[----:B------:R-:W-:Y:S02]  /*1670*/  CS2R R38, SRZ ;  /* 0x0000000000267805 */ /* 0x000fe4000001ff00 */
[----:B------:R-:W-:Y:S01]  /*1680*/  CS2R R40, SRZ ;  /* 0x0000000000287805 */ /* 0x000fe2000001ff00 */
[----:B------:R-:W-:-:S04]  /*1690*/  @!UP0 UIADD3 UR14, -UR12, 0x100000, URZ ;  /* 0x001000000c0e8890 */ /* 0x000fc8000fffe13f */
[----:B------:R-:W-:Y:S02]  /*16a0*/  @!UP0 USHF.L.U32 UR15, UR14, 0xb, URZ ;  /* 0x0000000b0e0f8899 */ /* 0x000fe4000800063f */
[----:B------:R-:W-:Y:S01]  /*16b0*/  @!UP0 USHF.L.U32 UR14, UR14, 0x1, URZ ;  /* 0x000000010e0e8899 */ /* 0x000fe2000800063f */
[----:B------:R-:W-:Y:S01]  /*16c0*/  CS2R R42, SRZ ;  /* 0x00000000002a7805 */ /* 0x000fe2000001ff00 */
[----:B------:R-:W-:-:S04]  /*16d0*/  @!UP0 UIADD3 UR12, -UR12, 0x100000, URZ ;  /* 0x001000000c0c8890 */ /* 0x000fc8000fffe13f */
[----:B------:R-:W-:Y:S02]  /*16e0*/  @!UP0 USHF.L.U32 UR13, UR12, 0xb, URZ ;  /* 0x0000000b0c0d8899 */ /* 0x000fe4000800063f */
[----:B------:R-:W-:Y:S01]  /*16f0*/  @!UP0 USHF.L.U32 UR12, UR12, 0x1, URZ ;  /* 0x000000010c0c8899 */ /* 0x000fe2000800063f */
[----:B------:R-:W-:Y:S01]  /*1700*/  CS2R R44, SRZ ;  /* 0x00000000002c7805 */ /* 0x000fe2000001ff00 */
[----:B------:R-:W-:Y:S01]  /*1710*/  VOTEU.ALL UP0, P2 ;  /* 0x00000000003f7886 */ /* 0x000fe20001000000 */
[----:B------:R-:W-:Y:S02]  /*1720*/  CS2R R46, SRZ ;  /* 0x00000000002e7805 */ /* 0x000fe4000001ff00 */
[----:B------:R-:W-:Y:S02]  /*1730*/  CS2R R48, SRZ ;  /* 0x0000000000307805 */ /* 0x000fe4000001ff00 */
[----:B------:R-:W-:Y:S02]  /*1740*/  CS2R R50, SRZ ;  /* 0x0000000000327805 */ /* 0x000fe4000001ff00 */
[----:B------:R-:W-:-:S02]  /*1750*/  CS2R R52, SRZ ;  /* 0x0000000000347805 */ /* 0x000fc4000001ff00 */
[----:B------:R-:W-:Y:S01]  /*1760*/  CS2R R54, SRZ ;  /* 0x0000000000367805 */ /* 0x000fe2000001ff00 */
[----:B------:R-:W2:Y:S02]  /*1770*/  FENCE.VIEW.ASYNC.S ;  /* 0x00000000000073c6 */ /* 0x000ea40000000000 */
[----:B--2---:R2:W4:Y:S02]  /*1780*/  @!UP0 SYNCS.EXCH.64 URZ, [UR28+0x14000], UR14 ;  /* 0x0140000e1c3f85b2 */ /* 0x0045240008000100 */
[----:B----4-:R-:W-:Y:S01]  /*1790*/  BAR.SYNC.DEFER_BLOCKING 0x0 ;  /* 0x0000000000007b1d */ /* 0x010fe20000010000 */
[----:B--2---:R-:W-:-:S05]  /*17a0*/  USHF.L.U32 UR15, UR4, 0x6, URZ ;  /* 0x00000006040f7899 */ /* 0x004fca000800063f */
[----:B------:R2:W4:Y:S01]  /*17b0*/  @!UP1 SYNCS.EXCH.64 URZ, [UR28+0x14008], UR12 ;  /* 0x0140080c1c3f95b2 */ /* 0x0005220008000100 */
[----:B------:R-:W-:Y:S06]  /*17c0*/  @!P1 BRA `(.L_x_47) ;  /* 0x0000000800809947 */ /* 0x000fec0003800000 */
        /* <DEDUP_REMOVED lines=63> */
[----:B------:R-:W-:Y:S01]  /*1bc0*/  CS2R R54, SRZ ;  /* 0x0000000000367805 */ /* 0x000fe2000001ff00 */
[----:B------:R-:W-:Y:S01]  /*1bd0*/  UMOV UR29, URZ ;  /* 0x0000003f001d7c82 */ /* 0x000fe20008000000 */
[----:B------:R-:W-:-:S05]  /*1be0*/  UMOV UR18, URZ ;  /* 0x0000003f00127c82 */ /* 0x000fca0008000000 */
.L_x_49:
[----:B----4-:R-:W-:Y:S01]  /*1bf0*/  BAR.SYNC.DEFER_BLOCKING 0x0 ;  /* 0x0000000000007b1d */ /* 0x010fe20000010000 */
[----:B------:R-:W-:Y:S01]  /*1c00*/  ULEA UR30, UR29, UR28, 0x3 ;  /* 0x0000001c1d1e7291 */ /* 0x000fe2000f8e183f */
[----:B-1----:R-:W-:Y:S01]  /*1c10*/  @!P2 IMAD.MOV.U32 R4, RZ, RZ, 0xa000 ;  /* 0x0000a000ff04a424 */ /* 0x002fe200078e00ff */
[----:B------:R-:W-:Y:S01]  /*1c20*/  ELECT P0, URZ, PT ;  /* 0x00000000003f782f */ /* 0x000fe20003800000 */
[----:B------:R-:W-:Y:S01]  /*1c30*/  IMAD.U32 R3, RZ, RZ, UR31 ;  /* 0x0000001fff037e24 */ /* 0x000fe2000f8e00ff */
[----:B------:R-:W-:Y:S02]  /*1c40*/  ULEA UR16, UR29, UR28, 0xf ;  /* 0x0000001c1d107291 */ /* 0x000fe4000f8e783f */
[C---:B------:R-:W-:Y:S02]  /*1c50*/  ISETP.LT.U32.AND P0, PT, R2.reuse, 0x20, P0 ;  /* 0x000000200200780c */ /* 0x040fe40000701070 */
[----:B------:R-:W-:Y:S02]  /*1c60*/  ELECT P1, URZ, PT ;  /* 0x00000000003f782f */ /* 0x000fe40003820000 */
[----:B------:R-:W-:Y:S01]  /*1c70*/  SHF.L.U32 R3, R3, 0x1f, RZ ;  /* 0x0000001f03037819 */ /* 0x000fe200000006ff */
[----:B--2---:R-:W-:Y:S01]  /*1c80*/  ULEA UR12, UR29, UR28, 0xd ;  /* 0x0000001c1d0c7291 */ /* 0x004fe2000f8e683f */
[----:B------:R-:W-:Y:S01]  /*1c90*/  ISETP.LT.U32.AND P1, PT, R2, 0x20, P1 ;  /* 0x000000200200780c */ /* 0x000fe20000f21070 */
[----:B------:R-:W-:-:S02]  /*1ca0*/  UMOV UR14, UR18 ;  /* 0x00000012000e7c82 */ /* 0x000fc40008000000 */
[----:B------:R-:W-:Y:S02]  /*1cb0*/  UIADD3 UR12, UR12, 0x10000, URZ ;  /* 0x000100000c0c7890 */ /* 0x000fe4000fffe03f */
[----:B------:R-:W-:Y:S02]  /*1cc0*/  USHF.R.U32.HI UR24, URZ, 0x4, UR16 ;  /* 0x000000043f187899 */ /* 0x000fe40008011610 */
[----:B------:R-:W-:Y:S01]  /*1cd0*/  USHF.R.U32.HI UR26, URZ, 0x4, UR12 ;  /* 0x000000043f1a7899 */ /* 0x000fe2000801160c */
[----:B------:R-:W-:Y:S01]  /*1ce0*/  VOTEU.ANY UP0, P0 ;  /* 0x00000000003f7886 */ /* 0x000fe20000000100 */
[----:B------:R-:W-:Y:S01]  /*1cf0*/  VOTEU.ANY UP2, P0 ;  /* 0x00000000003f7886 */ /* 0x000fe20000040100 */
[----:B------:R-:W-:Y:S01]  /*1d00*/  USGXT.U32 UR24, UR24, 0xe ;  /* 0x0000000e1818789a */ /* 0x000fe20008000000 */
[----:B------:R1:W-:Y:S01]  /*1d10*/  @!P2 SYNCS.ARRIVE.TRANS64 RZ, [UR30+0x14000], R4 ;  /* 0x01400004ffffa9a7 */ /* 0x0003e2000800001e */
[----:B------:R2:W-:Y:S06]  /*1d20*/  MEMBAR.ALL.CTA ;  /* 0x0000000000007992 */ /* 0x0005ec0000008000 */
[----:B--2---:R-:W2:Y:S01]  /*1d30*/  FENCE.VIEW.ASYNC.S ;  /* 0x00000000000073c6 */ /* 0x004ea20000000000 */
[----:B------:R-:W-:Y:S01]  /*1d40*/  @UP0 UIADD3 UR17, UR30, 0x14000, URZ ;  /* 0x000140001e110890 */ /* 0x000fe2000fffe03f */
[----:B------:R-:W-:Y:S01]  /*1d50*/  @UP0 UMOV UR20, UR6 ;  /* 0x0000000600140c82 */ /* 0x000fe20008000000 */
[----:B------:R-:W-:Y:S01]  /*1d60*/  @UP0 UMOV UR21, UR7 ;  /* 0x0000000700150c82 */ /* 0x000fe20008000000 */
[----:B--2---:R-:W-:Y:S01]  /*1d70*/  VOTEU.ANY UP1, P1 ;  /* 0x00000000003f7886 */ /* 0x004fe20000820100 */
[----:B------:R-:W-:Y:S01]  /*1d80*/  VOTEU.ANY UP3, P1 ;  /* 0x00000000003f7886 */ /* 0x000fe20000860100 */
[----:B------:R-:W-:Y:S01]  /*1d90*/  USGXT.U32 UR26, UR26, 0xe ;  /* 0x0000000e1a1a789a */ /* 0x000fe20008000000 */
[----:B------:R-:W-:-:S02]  /*1da0*/  UMOV UR25, 0x40000040 ;  /* 0x4000004000197882 */ /* 0x000fc40000000000 */
[----:B------:R-:W-:Y:S01]  /*1db0*/  @UP1 UIADD3 UR13, UR30, 0x14000, URZ ;  /* 0x000140001e0d1890 */ /* 0x000fe2000fffe03f */
[----:B------:R-:W-:Y:S01]  /*1dc0*/  @UP1 UMOV UR22, UR8 ;  /* 0x0000000800161c82 */ /* 0x000fe20008000000 */
[----:B------:R-:W-:Y:S01]  /*1dd0*/  @UP1 UMOV UR23, UR9 ;  /* 0x0000000900171c82 */ /* 0x000fe20008000000 */
[----:B------:R-:W-:Y:S01]  /*1de0*/  UMOV UR27, 0x40000040 ;  /* 0x40000040001b7882 */ /* 0x000fe20000000000 */
[----:B------:R-:W-:Y:S06]  /*1df0*/  BAR.SYNC.DEFER_BLOCKING 0x0 ;  /* 0x0000000000007b1d */ /* 0x000fec0000010000 */
[----:B------:R1:W-:Y:S02]  /*1e00*/  @UP2 UTMALDG.2D [UR16], [UR20] ;  /* 0x00000010140025b4 */ /* 0x0003e40008008000 */
[----:B------:R-:W-:Y:S06]  /*1e10*/  BAR.SYNC.DEFER_BLOCKING 0x0 ;  /* 0x0000000000007b1d */ /* 0x000fec0000010000 */
[----:B------:R1:W-:Y:S02]  /*1e20*/  @UP3 UTMALDG.2D [UR12], [UR22] ;  /* 0x0000000c160035b4 */ /* 0x0003e40008008000 */
[----:B------:R-:W-:Y:S06]  /*1e30*/  BAR.SYNC.DEFER_BLOCKING 0x0 ;  /* 0x0000000000007b1d */ /* 0x000fec0000010000 */
[----:B------:R-:W2:Y:S02]  /*1e40*/  SYNCS.PHASECHK.TRANS64.TRYWAIT P0, [UR30+0x14000], R3 ;  /* 0x01400003ff0075a7 */ /* 0x000ea4000800015e */
[----:B-12---:R-:W-:Y:S05]  /*1e50*/  @!P0 BRA `(.L_x_48) ;  /* 0x0000000800a88947 */ /* 0x006fea0003800000 */
.L_x_50:
[----:B------:R-:W-:Y:S02]  /*1e60*/  WARPGROUP.DEPBAR.LE gsb0, 0x0 ;  /* 0x00008000000079c5 */ /* 0x000fe40000010000 */
[----:B------:R-:W-:Y:S01]  /*1e70*/  WARPGROUP.ARRIVE ;  /* 0x00000000000079c5 */ /* 0x000fe20000000000 */
[----:B------:R-:W-:Y:S01]  /*1e80*/  UIADD3 UR32, UP0, UR24, 0x2, URZ ;  /* 0x0000000218207890 */ /* 0x000fe2000ff1e03f */
[----:B------:R-:W1:Y:S01]  /*1e90*/  LDC R3, c[0x0][0x230] ;  /* 0x00008c00ff037b82 */ /* 0x000e620000000800 */
[----:B------:R-:W-:Y:S01]  /*1ea0*/  UIADD3 UR34, UP1, UR26, 0x2, URZ ;  /* 0x000000021a227890 */ /* 0x000fe2000ff3e03f */
[----:B------:R-:W-:Y:S02]  /*1eb0*/  UMOV UR12, URZ ;  /* 0x0000003f000c7c82 */ /* 0x000fe40008000000 */
[----:B------:R-:W-:Y:S01]  /*1ec0*/  HGMMA.64x64x16.F32 R120, gdesc[UR24], R120 ;  /* 0x00e00000187879f0 */ /* 0x000fe20008700878 */
[----:B------:R-:W-:Y:S01]  /*1ed0*/  UMOV UR13, URZ ;  /* 0x0000003f000d7c82 */ /* 0x000fe20008000000 */
[----:B------:R-:W-:-:S02]  /*1ee0*/  UIADD3.X UR33, UR12, 0x40000040, URZ, UP0, !UPT ;  /* 0x400000400c217890 */ /* 0x000fc400087fe43f */
[----:B------:R-:W-:Y:S02]  /*1ef0*/  UIADD3.X UR35, UR13, 0x40000040, URZ, UP1, !UPT ;  /* 0x400000400d237890 */ /* 0x000fe40008ffe43f */
[----:B------:R-:W-:Y:S02]  /*1f00*/  UIADD3.64 UR20, UR32, 0x2, URZ ;  /* 0x0000000220147897 */ /* 0x000fe4000fffe03f */
[----:B------:R-:W-:Y:S02]  /*1f10*/  UIADD3.64 UR22, UR34, 0x2, URZ ;  /* 0x0000000222167897 */ /* 0x000fe4000fffe03f */
[----:B------:R-:W-:Y:S02]  /*1f20*/  UIADD3.64 UR36, UR32, 0x4, URZ ;  /* 0x0000000420247897 */ /* 0x000fe4000fffe03f */
[----:B------:R-:W-:Y:S02]  /*1f30*/  UIADD3.64 UR38, UR34, 0x4, URZ ;  /* 0x0000000422267897 */ /* 0x000fe4000fffe03f */
[----:B------:R-:W-:-:S02]  /*1f40*/  UIADD3.64 UR24, UR32, 0x1fe, URZ ;  /* 0x000001fe20187897 */ /* 0x000fc4000fffe03f */
[----:B------:R-:W-:Y:S01]  /*1f50*/  UIADD3.64 UR40, UR32, 0x200, URZ ;  /* 0x0000020020287897 */ /* 0x000fe2000fffe03f */
[----:B------:R-:W-:Y:S01]  /*1f60*/  UMOV UR42, UR34 ;  /* 0x00000022002a7c82 */ /* 0x000fe20008000000 */
[----:B------:R-:W-:Y:S01]  /*1f70*/  UMOV UR43, UR35 ;  /* 0x00000023002b7c82 */ /* 0x000fe20008000000 */
[----:B------:R-:W-:Y:S02]  /*1f80*/  UIADD3 UR18, UR18, 0x40, URZ ;  /* 0x0000004012127890 */ /* 0x000fe4000fffe03f */
[----:B------:R-:W-:-:S04]  /*1f90*/  UIADD3 UR29, UR29, 0x1, URZ ;  /* 0x000000011d1d7890 */ /* 0x000fc8000fffe03f */
[----:B-1----:R-:W-:Y:S01]  /*1fa0*/  ISETP.LE.AND P0, PT, R3, UR18, PT ;  /* 0x0000001203007c0c */ /* 0x002fe2000bf03270 */
[----:B------:R-:W-:-:S04]  /*1fb0*/  UISETP.NE.U32.AND UP0, UPT, UR29, 0x2, UPT ;  /* 0x000000021d00788c */ /* 0x000fc8000bf05070 */
[----:B------:R-:W-:Y:S02]  /*1fc0*/  USEL UR12, URZ, 0x1, UP0 ;  /* 0x000000013f0c7887 */ /* 0x000fe40008000000 */
[----:B------:R-:W-:Y:S02]  /*1fd0*/  USEL UR29, UR29, URZ, UP0 ;  /* 0x0000003f1d1d7287 */ /* 0x000fe40008000000 */
[----:B------:R-:W-:Y:S01]  /*1fe0*/  ULOP3.LUT UR31, UR31, UR12, URZ, 0x3c, !UPT ;  /* 0x0000000c1f1f7292 */ /* 0x000fe2000f8e3c3f */
[----:B------:R-:W-:Y:S04]  /*1ff0*/  HGMMA.64x64x16.F32 R120, gdesc[UR32], R120 ;  /* 0x00e00000207879f0 */ /* 0x000fe80008700878 */
[----:B------:R-:W-:Y:S01]  /*2000*/  HGMMA.64x64x16.F32 R120, gdesc[UR20], R120 ;  /* 0x00e00000147879f0 */ /* 0x000fe20008700878 */
[----:B------:R-:W-:-:S03]  /*2010*/  UIADD3.64 UR20, UR32, 0x202, URZ ;  /* 0x0000020220147897 */ /* 0x000fc6000fffe03f */
[----:B------:R-:W-:Y:S01]  /*2020*/  HGMMA.64x64x16.F32 R120, gdesc[UR36], R120 ;  /* 0x00e00000247879f0 */ /* 0x000fe20008700878 */
[----:B------:R-:W-:-:S03]  /*2030*/  UIADD3.64 UR36, UR32, 0x204, URZ ;  /* 0x0000020420247897 */ /* 0x000fc6000fffe03f */
[----:B------:R-:W-:Y:S01]  /*2040*/  HGMMA.64x64x16.F32 R88, gdesc[UR24], R88 ;  /* 0x00e00000185879f0 */ /* 0x000fe20008700858 */
[----:B------:R-:W-:-:S03]  /*2050*/  UIADD3.64 UR24, UR32, 0x3fe, URZ ;  /* 0x000003fe20187897 */ /* 0x000fc6000fffe03f */
[----:B------:R-:W-:Y:S01]  /*2060*/  HGMMA.64x64x16.F32 R88, gdesc[UR40], R88 ;  /* 0x00e00000285879f0 */ /* 0x000fe20008700858 */
[----:B------:R-:W-:Y:S01]  /*2070*/  UIADD3.64 UR40, UR32, 0x400, URZ ;  /* 0x0000040020287897 */ /* 0x000fe2000fffe03f */
[----:B------:R-:W-:Y:S01]  /*2080*/  UMOV UR42, UR34 ;  /* 0x00000022002a7c82 */ /* 0x000fe20008000000 */
[----:B------:R-:W-:Y:S01]  /*2090*/  UMOV UR43, UR35 ;  /* 0x00000023002b7c82 */ /* 0x000fe20008000000 */
[----:B------:R-:W-:Y:S01]  /*20a0*/  HGMMA.64x64x16.F32 R88, gdesc[UR20], R88 ;  /* 0x00e00000145879f0 */ /* 0x000fe20008700858 */
[----:B------:R-:W-:-:S03]  /*20b0*/  UIADD3.64 UR20, UR32, 0x402, URZ ;  /* 0x0000040220147897 */ /* 0x000fc6000fffe03f */
[----:B------:R-:W-:Y:S01]  /*20c0*/  HGMMA.64x64x16.F32 R88, gdesc[UR36], R88 ;  /* 0x00e00000245879f0 */ /* 0x000fe20008700858 */
[----:B------:R-:W-:-:S03]  /*20d0*/  UIADD3.64 UR36, UR32, 0x404, URZ ;  /* 0x0000040420247897 */ /* 0x000fc6000fffe03f */
[----:B------:R-:W-:Y:S01]  /*20e0*/  HGMMA.64x64x16.F32 R56, gdesc[UR24], R56 ;  /* 0x00e00000183879f0 */ /* 0x000fe20008700838 */
[----:B------:R-:W-:-:S03]  /*20f0*/  UIADD3.64 UR24, UR32, 0x5fe, URZ ;  /* 0x000005fe20187897 */ /* 0x000fc6000fffe03f */
[----:B------:R-:W-:Y:S04]  /*2100*/  HGMMA.64x64x16.F32 R56, gdesc[UR40], R56 ;  /* 0x00e00000283879f0 */ /* 0x000fe80008700838 */
[----:B------:R-:W-:Y:S01]  /*2110*/  HGMMA.64x64x16.F32 R56, gdesc[UR20], R56 ;  /* 0x00e00000143879f0 */ /* 0x000fe20008700838 */
[----:B------:R-:W-:-:S03]  /*2120*/  UIADD3.64 UR20, UR32, 0x602, URZ ;  /* 0x0000060220147897 */ /* 0x000fc6000fffe03f */
[----:B------:R-:W-:Y:S01]  /*2130*/  HGMMA.64x64x16.F32 R56, gdesc[UR36], R56 ;  /* 0x00e00000243879f0 */ /* 0x000fe20008700838 */
[----:B------:R-:W-:-:S03]  /*2140*/  UIADD3.64 UR36, UR32, 0x604, URZ ;  /* 0x0000060420247897 */ /* 0x000fc6000fffe03f */
[----:B------:R-:W-:Y:S01]  /*2150*/  HGMMA.64x64x16.F32 R24, gdesc[UR24], R24 ;  /* 0x00e00000181879f0 */ /* 0x000fe20008700818 */
[----:B------:R-:W-:Y:S01]  /*2160*/  UIADD3.64 UR24, UR32, 0x600, URZ ;  /* 0x0000060020187897 */ /* 0x000fe2000fffe03f */
[----:B------:R-:W-:Y:S01]  /*2170*/  UMOV UR26, UR34 ;  /* 0x00000022001a7c82 */ /* 0x000fe20008000000 */
[----:B------:R-:W-:-:S07]  /*2180*/  UMOV UR27, UR35 ;  /* 0x00000023001b7c82 */ /* 0x000fce0008000000 */
[----:B------:R-:W-:Y:S04]  /*2190*/  HGMMA.64x64x16.F32 R24, gdesc[UR24], R24 ;  /* 0x00e00000181879f0 */ /* 0x000fe80008700818 */
[----:B------:R-:W-:Y:S04]  /*21a0*/  HGMMA.64x64x16.F32 R24, gdesc[UR20], R24 ;  /* 0x00e00000141879f0 */ /* 0x000fe80008700818 */
[----:B------:R-:W-:Y:S01]  /*21b0*/  HGMMA.64x64x16.F32 R24, gdesc[UR36], R24, gsb0 ;  /* 0x00e00000241879f0 */ /* 0x000fe20008000818 */
[----:B------:R-:W-:Y:S05]  /*21c0*/  @!P0 BRA `(.L_x_49) ;  /* 0xfffffff800888947 */ /* 0x000fea000383ffff */
.L_x_47:
[----:B------:R-:W-:Y:S02]  /*21d0*/  WARPGROUP.DEPBAR.LE gsb0, 0x0 ;  /* 0x00008000000079c5 */ /* 0x000fe40000010000 */
[----:B----4-:R-:W-:Y:S01]  /*21e0*/  BAR.SYNC.DEFER_BLOCKING 0x0 ;  /* 0x0000000000007b1d */ /* 0x010fe20000010000 */
[C---:B-1----:R-:W-:Y:S01]  /*21f0*/  IMAD.SHL.U32 R3, R0.reuse, 0x80, RZ ;  /* 0x0000008000037824 */ /* 0x042fe200078e00ff */
[----:B------:R-:W-:Y:S01]  /*2200*/  ELECT P0, URZ, PT ;  /* 0x00000000003f782f */ /* 0x000fe20003800000 */
[----:B------:R-:W-:Y:S01]  /*2210*/  IMAD.SHL.U32 R4, R0, 0x10, RZ ;  /* 0x0000001000047824 */ /* 0x000fe200078e00ff */
[----:B------:R-:W-:Y:S02]  /*2220*/  F2FP.F16.F32.PACK_AB R120, R121, R120 ;  /* 0x000000787978723e */ /* 0x000fe400000000ff */
[----:B------:R-:W-:Y:S01]  /*2230*/  LOP3.LUT R3, R3, 0x780, RZ, 0xc0, !PT ;  /* 0x0000078003037812 */ /* 0x000fe200078ec0ff */
[----:B------:R-:W-:Y:S01]  /*2240*/  UMOV UR29, UR15 ;  /* 0x0000000f001d7c82 */ /* 0x000fe20008000000 */
[----:B------:R-:W-:Y:S01]  /*2250*/  F2FP.F16.F32.PACK_AB R121, R123, R122 ;  /* 0x0000007a7b79723e */ /* 0x000fe200000000ff */
[----:B------:R-:W-:Y:S01]  /*2260*/  UMOV UR30, UR19 ;  /* 0x00000013001e7c82 */ /* 0x000fe20008000000 */
[----:B------:R-:W-:-:S02]  /*2270*/  LOP3.LUT R3, R3, 0x70, R4, 0xf8, !PT ;  /* 0x0000007003037812 */ /* 0x000fc400078ef804 */
[----:B------:R-:W-:Y:S02]  /*2280*/  F2FP.F16.F32.PACK_AB R88, R89, R88 ;  /* 0x000000585958723e */ /* 0x000fe400000000ff */
[----:B------:R-:W-:Y:S01]  /*2290*/  LOP3.LUT R3, R3, 0x10, R0, 0x78, !PT ;  /* 0x0000001003037812 */ /* 0x000fe200078e7800 */
[----:B------:R-:W-:Y:S01]  /*22a0*/  IMAD.SHL.U32 R0, R0, 0x40, RZ ;  /* 0x0000004000007824 */ /* 0x000fe200078e00ff */
[----:B------:R-:W-:Y:S02]  /*22b0*/  ISETP.LT.U32.AND P0, PT, R2, 0x20, P0 ;  /* 0x000000200200780c */ /* 0x000fe40000701070 */
[----:B------:R-:W-:Y:S02]  /*22c0*/  F2FP.F16.F32.PACK_AB R122, R125, R124 ;  /* 0x0000007c7d7a723e */ /* 0x000fe400000000ff */
[----:B------:R-:W-:Y:S02]  /*22d0*/  LOP3.LUT R0, R3, 0x1800, R0, 0xf8, !PT ;  /* 0x0000180003007812 */ /* 0x000fe400078ef800 */
[----:B------:R-:W-:Y:S01]  /*22e0*/  F2FP.F16.F32.PACK_AB R123, R127, R126 ;  /* 0x0000007e7f7b723e */ /* 0x000fe200000000ff */
[----:B------:R-:W1:Y:S02]  /*22f0*/  @!P2 SYNCS.CCTL.IV [UR28+0x14000] ;  /* 0x01400000ff00a9b1 */ /* 0x000e64000800001c */
[----:B-1----:R-:W-:Y:S01]  /*2300*/  BAR.SYNC.DEFER_BLOCKING 0x0 ;  /* 0x0000000000007b1d */ /* 0x002fe20000010000 */
[C---:B------:R-:W-:Y:S01]  /*2310*/  LOP3.LUT R3, R0.reuse, 0x20, RZ, 0x3c, !PT ;  /* 0x0000002000037812 */ /* 0x040fe200078e3cff */
[----:B------:R-:W-:Y:S01]  /*2320*/  VIADD R2, R0, UR28 ;  /* 0x0000001c00027c36 */ /* 0x000fe20008000000 */
[----:B------:R-:W-:-:S02]  /*2330*/  F2FP.F16.F32.PACK_AB R89, R91, R90 ;  /* 0x0000005a5b59723e */ /* 0x000fc400000000ff */
[----:B------:R-:W-:Y:S01]  /*2340*/  F2FP.F16.F32.PACK_AB R56, R57, R56 ;  /* 0x000000383938723e */ /* 0x000fe200000000ff */
[----:B------:R-:W-:Y:S01]  /*2350*/  VIADD R3, R3, UR28 ;  /* 0x0000001c03037c36 */ /* 0x000fe20008000000 */
[----:B------:R-:W-:Y:S01]  /*2360*/  F2FP.F16.F32.PACK_AB R90, R93, R92 ;  /* 0x0000005c5d5a723e */ /* 0x000fe200000000ff */
[----:B------:R-:W-:Y:S01]  /*2370*/  VOTEU.ANY UP0, P0 ;  /* 0x00000000003f7886 */ /* 0x000fe20000000100 */
[----:B------:R-:W-:Y:S01]  /*2380*/  F2FP.F16.F32.PACK_AB R91, R95, R94 ;  /* 0x0000005e5f5b723e */ /* 0x000fe200000000ff */
[----:B------:R-:W-:Y:S01]  /*2390*/  VOTEU.ANY UP1, P0 ;  /* 0x00000000003f7886 */ /* 0x000fe20000020100 */
[----:B------:R-:W-:Y:S02]  /*23a0*/  F2FP.F16.F32.PACK_AB R57, R59, R58 ;  /* 0x0000003a3b39723e */ /* 0x000fe400000000ff */
[----:B------:R-:W-:Y:S01]  /*23b0*/  F2FP.F16.F32.PACK_AB R24, R25, R24 ;  /* 0x000000181918723e */ /* 0x000fe200000000ff */
[----:B--2---:R-:W-:Y:S01]  /*23c0*/  @UP0 UMOV UR12, UR10 ;  /* 0x0000000a000c0c82 */ /* 0x004fe20008000000 */
[----:B------:R-:W-:Y:S01]  /*23d0*/  F2FP.F16.F32.PACK_AB R128, R129, R128 ;  /* 0x000000808180723e */ /* 0x000fe200000000ff */
[----:B------:R-:W-:Y:S01]  /*23e0*/  @UP0 UMOV UR13, UR11 ;  /* 0x0000000b000d0c82 */ /* 0x000fe20008000000 */
[----:B------:R-:W-:-:S02]  /*23f0*/  F2FP.F16.F32.PACK_AB R58, R61, R60 ;  /* 0x0000003c3d3a723e */ /* 0x000fc400000000ff */
[----:B------:R-:W-:Y:S02]  /*2400*/  F2FP.F16.F32.PACK_AB R59, R63, R62 ;  /* 0x0000003e3f3b723e */ /* 0x000fe400000000ff */
[----:B------:R-:W-:Y:S02]  /*2410*/  F2FP.F16.F32.PACK_AB R25, R27, R26 ;  /* 0x0000001a1b19723e */ /* 0x000fe400000000ff */
[----:B------:R-:W-:Y:S01]  /*2420*/  F2FP.F16.F32.PACK_AB R129, R131, R130 ;  /* 0x000000828381723e */ /* 0x000fe200000000ff */
[----:B------:R-:W1:Y:S01]  /*2430*/  @!P2 SYNCS.CCTL.IV [UR28+0x14008] ;  /* 0x01400800ff00a9b1 */ /* 0x000e62000800001c */
[----:B------:R-:W-:Y:S01]  /*2440*/  F2FP.F16.F32.PACK_AB R96, R97, R96 ;  /* 0x000000606160723e */ /* 0x000fe200000000ff */
[----:B-1----:R-:W-:Y:S01]  /*2450*/  STSM.16.M88.4 [R2], R120 ;  /* 0x0000007802007844 */ /* 0x002fe20000000200 */
[----:B------:R-:W-:Y:S02]  /*2460*/  F2FP.F16.F32.PACK_AB R26, R29, R28 ;  /* 0x0000001c1d1a723e */ /* 0x000fe400000000ff */
[----:B------:R-:W-:Y:S01]  /*2470*/  F2FP.F16.F32.PACK_AB R27, R31, R30 ;  /* 0x0000001e1f1b723e */ /* 0x000fe200000000ff */
[----:B------:R-:W-:Y:S01]  /*2480*/  STSM.16.M88.4 [R2+0x2000], R88 ;  /* 0x0020005802007844 */ /* 0x000fe20000000200 */
[----:B------:R-:W-:-:S02]  /*2490*/  LOP3.LUT R4, R0, 0x40, RZ, 0x3c, !PT ;  /* 0x0000004000047812 */ /* 0x000fc400078e3cff */
[----:B------:R-:W-:Y:S01]  /*24a0*/  F2FP.F16.F32.PACK_AB R130, R133, R132 ;  /* 0x000000848582723e */ /* 0x000fe200000000ff */
[----:B------:R-:W-:Y:S01]  /*24b0*/  STSM.16.M88.4 [R2+0x4000], R56 ;  /* 0x0040003802007844 */ /* 0x000fe20000000200 */
[----:B------:R-:W-:Y:S01]  /*24c0*/  F2FP.F16.F32.PACK_AB R131, R135, R134 ;  /* 0x000000868783723e */ /* 0x000fe200000000ff */
[----:B------:R-:W-:Y:S01]  /*24d0*/  VIADD R4, R4, UR28 ;  /* 0x0000001c04047c36 */ /* 0x000fe20008000000 */
[----:B------:R-:W-:Y:S01]  /*24e0*/  F2FP.F16.F32.PACK_AB R97, R99, R98 ;  /* 0x000000626361723e */ /* 0x000fe200000000ff */
[----:B------:R-:W-:Y:S01]  /*24f0*/  STSM.16.M88.4 [R2+0x6000], R24 ;  /* 0x0060001802007844 */ /* 0x000fe20000000200 */
[----:B------:R-:W-:Y:S02]  /*2500*/  F2FP.F16.F32.PACK_AB R64, R65, R64 ;  /* 0x000000404140723e */ /* 0x000fe400000000ff */
[----:B------:R-:W-:Y:S01]  /*2510*/  F2FP.F16.F32.PACK_AB R98, R101, R100 ;  /* 0x000000646562723e */ /* 0x000fe200000000ff */
[----:B------:R-:W-:Y:S01]  /*2520*/  STSM.16.M88.4 [R3], R128 ;  /* 0x0000008003007844 */ /* 0x000fe20000000200 */
[----:B------:R-:W-:-:S02]  /*2530*/  F2FP.F16.F32.PACK_AB R99, R103, R102 ;  /* 0x000000666763723e */ /* 0x000fc400000000ff */
[----:B------:R-:W-:Y:S02]  /*2540*/  F2FP.F16.F32.PACK_AB R65, R67, R66 ;  /* 0x000000424341723e */ /* 0x000fe400000000ff */
[----:B------:R-:W-:Y:S01]  /*2550*/  F2FP.F16.F32.PACK_AB R32, R33, R32 ;  /* 0x000000202120723e */ /* 0x000fe200000000ff */
[----:B------:R-:W-:Y:S01]  /*2560*/  STSM.16.M88.4 [R3+0x2000], R96 ;  /* 0x0020006003007844 */ /* 0x000fe20000000200 */
[----:B------:R-:W-:Y:S02]  /*2570*/  F2FP.F16.F32.PACK_AB R136, R137, R136 ;  /* 0x000000888988723e */ /* 0x000fe400000000ff */
[----:B------:R-:W-:Y:S02]  /*2580*/  F2FP.F16.F32.PACK_AB R66, R69, R68 ;  /* 0x000000444542723e */ /* 0x000fe400000000ff */
[----:B------:R-:W-:Y:S02]  /*2590*/  F2FP.F16.F32.PACK_AB R67, R71, R70 ;  /* 0x000000464743723e */ /* 0x000fe400000000ff */
[----:B------:R-:W-:-:S02]  /*25a0*/  F2FP.F16.F32.PACK_AB R33, R35, R34 ;  /* 0x000000222321723e */ /* 0x000fc400000000ff */
[----:B------:R-:W-:Y:S01]  /*25b0*/  F2FP.F16.F32.PACK_AB R137, R139, R138 ;  /* 0x0000008a8b89723e */ /* 0x000fe200000000ff */
[----:B------:R-:W-:Y:S01]  /*25c0*/  STSM.16.M88.4 [R3+0x4000], R64 ;  /* 0x0040004003007844 */ /* 0x000fe20000000200 */
[----:B------:R-:W-:Y:S02]  /*25d0*/  F2FP.F16.F32.PACK_AB R104, R105, R104 ;  /* 0x000000686968723e */ /* 0x000fe400000000ff */
[----:B------:R-:W-:Y:S02]  /*25e0*/  F2FP.F16.F32.PACK_AB R34, R37, R36 ;  /* 0x000000242522723e */ /* 0x000fe400000000ff */
[----:B------:R-:W-:Y:S02]  /*25f0*/  F2FP.F16.F32.PACK_AB R35, R39, R38 ;  /* 0x000000262723723e */ /* 0x000fe400000000ff */
[----:B------:R-:W-:Y:S02]  /*2600*/  LOP3.LUT R0, R0, 0x60, RZ, 0x3c, !PT ;  /* 0x0000006000007812 */ /* 0x000fe400078e3cff */
[----:B------:R-:W-:Y:S01]  /*2610*/  F2FP.F16.F32.PACK_AB R138, R141, R140 ;  /* 0x0000008c8d8a723e */ /* 0x000fe200000000ff */
[----:B------:R-:W-:Y:S01]  /*2620*/  STSM.16.M88.4 [R3+0x6000], R32 ;  /* 0x0060002003007844 */ /* 0x000fe20000000200 */
[----:B------:R-:W-:Y:S01]  /*2630*/  F2FP.F16.F32.PACK_AB R139, R143, R142 ;  /* 0x0000008e8f8b723e */ /* 0x000fe200000000ff */
[----:B------:R-:W-:Y:S01]  /*2640*/  VIADD R0, R0, UR28 ;  /* 0x0000001c00007c36 */ /* 0x000fe20008000000 */
[----:B------:R-:W-:-:S02]  /*2650*/  F2FP.F16.F32.PACK_AB R105, R107, R106 ;  /* 0x0000006a6b69723e */ /* 0x000fc400000000ff */
[----:B------:R-:W-:Y:S01]  /*2660*/  F2FP.F16.F32.PACK_AB R72, R73, R72 ;  /* 0x000000484948723e */ /* 0x000fe200000000ff */
[----:B------:R-:W-:Y:S01]  /*2670*/  STSM.16.M88.4 [R4], R136 ;  /* 0x0000008804007844 */ /* 0x000fe20000000200 */
[----:B------:R-:W-:Y:S02]  /*2680*/  F2FP.F16.F32.PACK_AB R106, R109, R108 ;  /* 0x0000006c6d6a723e */ /* 0x000fe400000000ff */
[----:B------:R-:W-:Y:S02]  /*2690*/  F2FP.F16.F32.PACK_AB R107, R111, R110 ;  /* 0x0000006e6f6b723e */ /* 0x000fe400000000ff */
[----:B------:R-:W-:Y:S02]  /*26a0*/  F2FP.F16.F32.PACK_AB R73, R75, R74 ;  /* 0x0000004a4b49723e */ /* 0x000fe400000000ff */
[----:B------:R-:W-:Y:S01]  /*26b0*/  F2FP.F16.F32.PACK_AB R40, R41, R40 ;  /* 0x000000282928723e */ /* 0x000fe200000000ff */
[----:B------:R-:W-:Y:S01]  /*26c0*/  STSM.16.M88.4 [R4+0x2000], R104 ;  /* 0x0020006804007844 */ /* 0x000fe20000000200 */
[----:B------:R-:W-:-:S02]  /*26d0*/  F2FP.F16.F32.PACK_AB R144, R145, R144 ;  /* 0x000000909190723e */ /* 0x000fc400000000ff */
[----:B------:R-:W-:Y:S02]  /*26e0*/  F2FP.F16.F32.PACK_AB R74, R77, R76 ;  /* 0x0000004c4d4a723e */ /* 0x000fe400000000ff */
[----:B------:R-:W-:Y:S02]  /*26f0*/  F2FP.F16.F32.PACK_AB R75, R79, R78 ;  /* 0x0000004e4f4b723e */ /* 0x000fe400000000ff */
[----:B------:R-:W-:Y:S02]  /*2700*/  F2FP.F16.F32.PACK_AB R41, R43, R42 ;  /* 0x0000002a2b29723e */ /* 0x000fe400000000ff */
[----:B------:R-:W-:Y:S01]  /*2710*/  F2FP.F16.F32.PACK_AB R145, R147, R146 ;  /* 0x000000929391723e */ /* 0x000fe200000000ff */
[----:B------:R-:W-:Y:S01]  /*2720*/  STSM.16.M88.4 [R4+0x4000], R72 ;  /* 0x0040004804007844 */ /* 0x000fe20000000200 */
[----:B------:R-:W-:Y:S02]  /*2730*/  F2FP.F16.F32.PACK_AB R112, R113, R112 ;  /* 0x000000707170723e */ /* 0x000fe400000000ff */
[----:B------:R-:W-:-:S02]  /*2740*/  F2FP.F16.F32.PACK_AB R42, R45, R44 ;  /* 0x0000002c2d2a723e */ /* 0x000fc400000000ff */
[----:B------:R-:W-:Y:S02]  /*2750*/  F2FP.F16.F32.PACK_AB R43, R47, R46 ;  /* 0x0000002e2f2b723e */ /* 0x000fe400000000ff */
[----:B------:R-:W-:Y:S02]  /*2760*/  F2FP.F16.F32.PACK_AB R146, R149, R148 ;  /* 0x000000949592723e */ /* 0x000fe400000000ff */
[----:B------:R-:W-:Y:S01]  /*2770*/  F2FP.F16.F32.PACK_AB R147, R151, R150 ;  /* 0x000000969793723e */ /* 0x000fe200000000ff */
[----:B------:R-:W-:Y:S01]  /*2780*/  STSM.16.M88.4 [R4+0x6000], R40 ;  /* 0x0060002804007844 */ /* 0x000fe20000000200 */
[----:B------:R-:W-:Y:S02]  /*2790*/  F2FP.F16.F32.PACK_AB R113, R115, R114 ;  /* 0x000000727371723e */ /* 0x000fe400000000ff */
[----:B------:R-:W-:Y:S01]  /*27a0*/  F2FP.F16.F32.PACK_AB R80, R81, R80 ;  /* 0x000000505150723e */ /* 0x000fe200000000ff */
[----:B------:R-:W-:Y:S01]  /*27b0*/  STSM.16.M88.4 [R0], R144 ;  /* 0x0000009000007844 */ /* 0x000fe20000000200 */
[----:B------:R-:W-:-:S02]  /*27c0*/  F2FP.F16.F32.PACK_AB R114, R117, R116 ;  /* 0x000000747572723e */ /* 0x000fc400000000ff */
[----:B------:R-:W-:Y:S02]  /*27d0*/  F2FP.F16.F32.PACK_AB R115, R119, R118 ;  /* 0x000000767773723e */ /* 0x000fe400000000ff */
[----:B------:R-:W-:Y:S02]  /*27e0*/  F2FP.F16.F32.PACK_AB R81, R83, R82 ;  /* 0x000000525351723e */ /* 0x000fe400000000ff */
[----:B------:R-:W-:Y:S01]  /*27f0*/  F2FP.F16.F32.PACK_AB R48, R49, R48 ;  /* 0x000000303130723e */ /* 0x000fe200000000ff */
[----:B------:R-:W-:Y:S01]  /*2800*/  STSM.16.M88.4 [R0+0x2000], R112 ;  /* 0x0020007000007844 */ /* 0x000fe20000000200 */
[----:B------:R-:W-:Y:S02]  /*2810*/  F2FP.F16.F32.PACK_AB R82, R85, R84 ;  /* 0x000000545552723e */ /* 0x000fe400000000ff */
[----:B------:R-:W-:Y:S02]  /*2820*/  F2FP.F16.F32.PACK_AB R83, R87, R86 ;  /* 0x000000565753723e */ /* 0x000fe400000000ff */
[----:B------:R-:W-:-:S02]  /*2830*/  F2FP.F16.F32.PACK_AB R49, R51, R50 ;  /* 0x000000323331723e */ /* 0x000fc400000000ff */
[----:B------:R-:W-:Y:S01]  /*2840*/  F2FP.F16.F32.PACK_AB R50, R53, R52 ;  /* 0x000000343532723e */ /* 0x000fe200000000ff */
[----:B------:R-:W-:Y:S01]  /*2850*/  STSM.16.M88.4 [R0+0x4000], R80 ;  /* 0x0040005000007844 */ /* 0x000fe20000000200 */
[----:B------:R-:W-:-:S05]  /*2860*/  F2FP.F16.F32.PACK_AB R51, R55, R54 ;  /* 0x000000363733723e */ /* 0x000fca00000000ff */
[----:B------:R-:W-:Y:S01]  /*2870*/  STSM.16.M88.4 [R0+0x6000], R48 ;  /* 0x0060003000007844 */ /* 0x000fe20000000200 */
[----:B------:R1:W-:Y:S06]  /*2880*/  MEMBAR.ALL.CTA ;  /* 0x0000000000007992 */ /* 0x0003ec0000008000 */
[----:B-1----:R-:W1:Y:S02]  /*2890*/  FENCE.VIEW.ASYNC.S ;  /* 0x00000000000073c6 */ /* 0x002e640000000000 */
[----:B-1----:R-:W-:Y:S06]  /*28a0*/  BAR.SYNC.DEFER_BLOCKING 0x0 ;  /* 0x0000000000007b1d */ /* 0x002fec0000010000 */
[----:B------:R1:W-:Y:S01]  /*28b0*/  @UP1 UTMASTG.2D [UR28], [UR12] ;  /* 0x0000001c0c0013b5 */ /* 0x0003e20008008000 */
[----:B------:R0:W-:Y:S01]  /*28c0*/  UTMACMDFLUSH ;  /* 0x00000000000079b7 */ /* 0x0001e20000000000 */
[----:B------:R-:W-:-:S04]  /*28d0*/  DEPBAR.LE SB0, 0x0 ;  /* 0x000080000000791a */ /* 0x000fc80000000000 */
[----:B------:R-:W-:Y:S06]  /*28e0*/  BAR.SYNC.DEFER_BLOCKING 0x0 ;  /* 0x0000000000007b1d */ /* 0x000fec0000010000 */
[----:B-1----:R-:W-:Y:S05]  /*28f0*/  EXIT ;  /* 0x000000000000794d */ /* 0x002fea0003800000 */
.L_x_48:
[----:B------:R-:W1:Y:S02]  /*2900*/  SYNCS.PHASECHK.TRANS64.TRYWAIT P0, [UR30+0x14000], R3 ;  /* 0x01400003ff0075a7 */ /* 0x000e64000800015e */
[----:B-1----:R-:W-:Y:S05]  /*2910*/  @!P0 BRA `(.L_x_48) ;  /* 0xfffffffc00f88947 */ /* 0x002fea000383ffff */
[----:B------:R-:W-:Y:S05]  /*2920*/  BRA `(.L_x_50) ;  /* 0xfffffff4004c7947 */ /* 0x000fea000383ffff */
.L_x_51:
[----:B------:R-:W-:-:S00]  /*2930*/  BRA `(.L_x_51) ;  /* 0xfffffffc00fc7947 */ /* 0x000fc0000383ffff */
[----:B------:R-:W-:-:S00]  /*2940*/  NOP ;  /* 0x0000000000007918 */ /* 0x000fc00000000000 */
        /* <DEDUP_REMOVED lines=11> */
.L_x_52:


//--------------------- .nv.shared.gluon_wgmma    --------------------------
	.section	.nv.shared.gluon_wgmma,"aw",@nobits
	.sectionflags	@""
	.align	16
	.zero		1024


//--------------------- .nv.shared.reserved.0     --------------------------
	.section	.nv.shared.reserved.0,"aw",@nobits
	.weak		__nv_reservedSMEM_offset_0_alias
	.size		__nv_reservedSMEM_offset_0_alias, 0, 0
	.other		__nv_reservedSMEM_offset_0_alias,@"STO_CUDA_RESERVED_SHARED STV_DEFAULT"
__nv_reservedSMEM_offset_0_alias:
	.zero		0


//--------------------- .nv.constant0.gluon_wgmma --------------------------
	.section	.nv.constant0.gluon_wgmma,"a",@progbits
	.sectionflags	@""
	.align	4
.nv.constant0.gluon_wgmma:
	.zero		608


//--------------------- SYMBOLS --------------------------

	.type		.nv.reservedSmem.offset0,@object
	.size		.nv.reservedSmem.offset0,0x4
